def attn_fwd(
    Q,
    K,
    V,
    Out,
    Lse,
    sm_scale,
    stride_qz,
    stride_qh,
    stride_qm,
    stride_qk,
    stride_kz,
    stride_kh,
    stride_kn,
    stride_kk,
    stride_vz,
    stride_vh,
    stride_vn,
    stride_vk,
    stride_oz,
    stride_oh,
    stride_om,
    stride_ok,
    seqlen_q,
    seqlen_k,
    BLOCK_M: tl.constexpr,
    BLOCK_N: tl.constexpr,
    HEAD_DIM: tl.constexpr,
    CAUSAL: tl.constexpr,
):
    start_m = tl.program_id(0)
    off_hz = tl.program_id(1)
    q_off = off_hz * stride_qh
    k_off = off_hz * stride_kh
    v_off = off_hz * stride_vh
    offs_m = start_m * BLOCK_M + tl.arange(0, BLOCK_M)
    offs_d = tl.arange(0, HEAD_DIM)
    offs_n = tl.arange(0, BLOCK_N)
    q_ptrs = Q + q_off + offs_m[:, None] * stride_qm + offs_d[None, :] * stride_qk
    k_ptrs = K + k_off + offs_d[:, None] * stride_kk + offs_n[None, :] * stride_kn
    v_ptrs = V + v_off + offs_n[:, None] * stride_vn + offs_d[None, :] * stride_vk
    m_i = tl.full([BLOCK_M], float("-inf"), dtype=tl.float32)
    l_i = tl.zeros([BLOCK_M], dtype=tl.float32) + 1.0
    acc = tl.zeros([BLOCK_M, HEAD_DIM], dtype=tl.float32)
    q = tl.load(q_ptrs)
    acc, l_i, m_i = _attn_fwd_inner(
        acc,
        l_i,
        m_i,
        q,
        k_ptrs,
        v_ptrs,
        sm_scale,
        stride_kn,
        stride_vn,
        start_m,
        seqlen_k,
        BLOCK_M,
        BLOCK_N,
        HEAD_DIM,
        CAUSAL,
    )
    acc = acc / l_i[:, None]
    lse = m_i + tl.math.log2(l_i) / 1.4426950408889634
    o_ptrs = (
        Out
        + off_hz * stride_oh
        + offs_m[:, None] * stride_om
        + offs_d[None, :] * stride_ok
    )
    tl.store(o_ptrs, acc.to(Out.dtype.element_ty))
    tl.store(Lse + off_hz * seqlen_q + offs_m, lse)

# config = {"BLOCK_M": 128, "BLOCK_N": 16, "HEAD_DIM": 16, "arch": "sm_100", "causal": false, "dtype": "bf16", "num_stages": 4, "num_warps": 4}
# arch = sm_100


// ===== COMPILED SASS (sm_100a) =====

	.target	sm_100a

	.elftype	@"ET_EXEC"


//--------------------- .note.nv.tkinfo           --------------------------
	.section	.note.nv.tkinfo,"",@"SHT_NOTE"
	.sectionflags	@"SHF_NOTE_NV_TKINFO"
	.tkinfo
        /*0018*/ 	.word	0x00000081
        /*0030*/ 	.string	""
        /*0030*/ 	.string	"ptxas-blackwell"
        /*0030*/ 	.string	"Cuda compilation tools, release 12.9, V12.9.86"
        /*0030*/ 	.string	"Build cuda_12.9.r12.9/compiler.36037853_0"
        /*0030*/ 	.string	"-v  -suppress-debug-info  -lineinfo  -arch sm_100a "



//--------------------- .note.nv.cuver            --------------------------
	.section	.note.nv.cuver,"",@"SHT_NOTE"
	.sectionflags	@"SHF_NOTE_NV_CUVER"
        /*0018*/ 	.short	0x0001
        /*001a*/ 	.short	0x0064
        /*001c*/ 	.short	0x0001
        /*001e*/ 	.short	0x0000
        /*0020*/ 	.short	0x0001
        /*0022*/ 	.short	0x0000


//--------------------- .nv.info                  --------------------------
	.section	.nv.info,"",@"SHT_CUDA_INFO"
	.align	4


	//----- nvinfo : EIATTR_REGCOUNT
	.align		4
        /*0000*/ 	.byte	0x04, 0x2f
        /*0002*/ 	.short	(.L_5 - .L_4)
	.align		4
.L_4:
        /*0004*/ 	.word	index@(attn_fwd)
        /*0008*/ 	.word	0x00000038


	//----- nvinfo : EIATTR_FRAME_SIZE
	.align		4
.L_5:
        /*000c*/ 	.byte	0x04, 0x11
        /*000e*/ 	.short	(.L_7 - .L_6)
	.align		4
.L_6:
        /*0010*/ 	.word	index@($__internal_2_$__cuda_sm10x_tcgen05_guardrail_trap_unallocated_columns_being_dealloced)
        /*0014*/ 	.word	0x00000000


	//----- nvinfo : EIATTR_FRAME_SIZE
	.align		4
.L_7:
        /*0018*/ 	.byte	0x04, 0x11
        /*001a*/ 	.short	(.L_9 - .L_8)
	.align		4
.L_8:
        /*001c*/ 	.word	index@($__internal_1_$__cuda_sm10x_tcgen05_guardrail_trap_phase_invalid_during_alloc)
        /*0020*/ 	.word	0x00000000


	//----- nvinfo : EIATTR_FRAME_SIZE
	.align		4
.L_9:
        /*0024*/ 	.byte	0x04, 0x11
        /*0026*/ 	.short	(.L_11 - .L_10)
	.align		4
.L_10:
        /*0028*/ 	.word	index@($__internal_0_$__cuda_sm10x_tcgen05_guardrail_trap_col_being_dealloced_not_returned_by_alloc)
        /*002c*/ 	.word	0x00000000


	//----- nvinfo : EIATTR_FRAME_SIZE
	.align		4
.L_11:
        /*0030*/ 	.byte	0x04, 0x11
        /*0032*/ 	.short	(.L_13 - .L_12)
	.align		4
.L_12:
        /*0034*/ 	.word	index@(attn_fwd)
        /*0038*/ 	.word	0x00000000


	//----- nvinfo : EIATTR_MIN_STACK_SIZE
	.align		4
.L_13:
        /*003c*/ 	.byte	0x04, 0x12
        /*003e*/ 	.short	(.L_15 - .L_14)
	.align		4
.L_14:
        /*0040*/ 	.word	index@(attn_fwd)
        /*0044*/ 	.word	0x00000000
.L_15:


//--------------------- .nv.info.attn_fwd         --------------------------
	.section	.nv.info.attn_fwd,"",@"SHT_CUDA_INFO"
	.sectionflags	@""
	.align	4


	//----- nvinfo : EIATTR_CUDA_API_VERSION
	.align		4
        /*0000*/ 	.byte	0x04, 0x37
        /*0002*/ 	.short	(.L_17 - .L_16)
.L_16:
        /*0004*/ 	.word	0x00000081


	//----- nvinfo : EIATTR_KPARAM_INFO
	.align		4
.L_17:
        /*0008*/ 	.byte	0x04, 0x17
        /*000a*/ 	.short	(.L_19 - .L_18)
.L_18:
        /*000c*/ 	.word	0x00000000
        /*0010*/ 	.short	0x0019
        /*0012*/ 	.short	0x0080
        /*0014*/ 	.byte	0x00, 0xf4, 0x21, 0x00


	//----- nvinfo : EIATTR_KPARAM_INFO
	.align		4
.L_19:
        /*0018*/ 	.byte	0x04, 0x17
        /*001a*/ 	.short	(.L_21 - .L_20)
.L_20:
        /*001c*/ 	.word	0x00000000
        /*0020*/ 	.short	0x0018
        /*0022*/ 	.short	0x0078
        /*0024*/ 	.byte	0x00, 0xf4, 0x21, 0x00


	//----- nvinfo : EIATTR_KPARAM_INFO
	.align		4
.L_21:
        /*0028*/ 	.byte	0x04, 0x17
        /*002a*/ 	.short	(.L_23 - .L_22)
.L_22:
        /*002c*/ 	.word	0x00000000
        /*0030*/ 	.short	0x0017
        /*0032*/ 	.short	0x0070
        /*0034*/ 	.byte	0x00, 0xf0, 0x11, 0x00


	//----- nvinfo : EIATTR_KPARAM_INFO
	.align		4
.L_23:
        /*0038*/ 	.byte	0x04, 0x17
        /*003a*/ 	.short	(.L_25 - .L_24)
.L_24:
        /*003c*/ 	.word	0x00000000
        /*0040*/ 	.short	0x0016
        /*0042*/ 	.short	0x006c
        /*0044*/ 	.byte	0x00, 0xf0, 0x11, 0x00


	//----- nvinfo : EIATTR_KPARAM_INFO
	.align		4
.L_25:
        /*0048*/ 	.byte	0x04, 0x17
        /*004a*/ 	.short	(.L_27 - .L_26)
.L_26:
        /*004c*/ 	.word	0x00000000
        /*0050*/ 	.short	0x0015
        /*0052*/ 	.short	0x0068
        /*0054*/ 	.byte	0x00, 0xf0, 0x11, 0x00


	//----- nvinfo : EIATTR_KPARAM_INFO
	.align		4
.L_27:
        /*0058*/ 	.byte	0x04, 0x17
        /*005a*/ 	.short	(.L_29 - .L_28)
.L_28:
        /*005c*/ 	.word	0x00000000
        /*0060*/ 	.short	0x0014
        /*0062*/ 	.short	0x0064
        /*0064*/ 	.byte	0x00, 0xf0, 0x11, 0x00


	//----- nvinfo : EIATTR_KPARAM_INFO
	.align		4
.L_29:
        /*0068*/ 	.byte	0x04, 0x17
        /*006a*/ 	.short	(.L_31 - .L_30)
.L_30:
        /*006c*/ 	.word	0x00000000
        /*0070*/ 	.short	0x0013
        /*0072*/ 	.short	0x0060
        /*0074*/ 	.byte	0x00, 0xf0, 0x11, 0x00


	//----- nvinfo : EIATTR_KPARAM_INFO
	.align		4
.L_31:
        /*0078*/ 	.byte	0x04, 0x17
        /*007a*/ 	.short	(.L_33 - .L_32)
.L_32:
        /*007c*/ 	.word	0x00000000
        /*0080*/ 	.short	0x0012
        /*0082*/ 	.short	0x005c
        /*0084*/ 	.byte	0x00, 0xf0, 0x11, 0x00


	//----- nvinfo : EIATTR_KPARAM_INFO
	.align		4
.L_33:
        /*0088*/ 	.byte	0x04, 0x17
        /*008a*/ 	.short	(.L_35 - .L_34)
.L_34:
        /*008c*/ 	.word	0x00000000
        /*0090*/ 	.short	0x0011
        /*0092*/ 	.short	0x0058
        /*0094*/ 	.byte	0x00, 0xf0, 0x11, 0x00


	//----- nvinfo : EIATTR_KPARAM_INFO
	.align		4
.L_35:
        /*0098*/ 	.byte	0x04, 0x17
        /*009a*/ 	.short	(.L_37 - .L_36)
.L_36:
        /*009c*/ 	.word	0x00000000
        /*00a0*/ 	.short	0x0010
        /*00a2*/ 	.short	0x0054
        /*00a4*/ 	.byte	0x00, 0xf0, 0x11, 0x00


	//----- nvinfo : EIATTR_KPARAM_INFO
	.align		4
.L_37:
        /*00a8*/ 	.byte	0x04, 0x17
        /*00aa*/ 	.short	(.L_39 - .L_38)
.L_38:
        /*00ac*/ 	.word	0x00000000
        /*00b0*/ 	.short	0x000f
        /*00b2*/ 	.short	0x0050
        /*00b4*/ 	.byte	0x00, 0xf0, 0x11, 0x00


	//----- nvinfo : EIATTR_KPARAM_INFO
	.align		4
.L_39:
        /*00b8*/ 	.byte	0x04, 0x17
        /*00ba*/ 	.short	(.L_41 - .L_40)
.L_40:
        /*00bc*/ 	.word	0x00000000
        /*00c0*/ 	.short	0x000e
        /*00c2*/ 	.short	0x004c
        /*00c4*/ 	.byte	0x00, 0xf0, 0x11, 0x00


	//----- nvinfo : EIATTR_KPARAM_INFO
	.align		4
.L_41:
        /*00c8*/ 	.byte	0x04, 0x17
        /*00ca*/ 	.short	(.L_43 - .L_42)
.L_42:
        /*00cc*/ 	.word	0x00000000
        /*00d0*/ 	.short	0x000d
        /*00d2*/ 	.short	0x0048
        /*00d4*/ 	.byte	0x00, 0xf0, 0x11, 0x00


	//----- nvinfo : EIATTR_KPARAM_INFO
	.align		4
.L_43:
        /*00d8*/ 	.byte	0x04, 0x17
        /*00da*/ 	.short	(.L_45 - .L_44)
.L_44:
        /*00dc*/ 	.word	0x00000000
        /*00e0*/ 	.short	0x000c
        /*00e2*/ 	.short	0x0044
        /*00e4*/ 	.byte	0x00, 0xf0, 0x11, 0x00


	//----- nvinfo : EIATTR_KPARAM_INFO
	.align		4
.L_45:
        /*00e8*/ 	.byte	0x04, 0x17
        /*00ea*/ 	.short	(.L_47 - .L_46)
.L_46:
        /*00ec*/ 	.word	0x00000000
        /*00f0*/ 	.short	0x000b
        /*00f2*/ 	.short	0x0040
        /*00f4*/ 	.byte	0x00, 0xf0, 0x11, 0x00


	//----- nvinfo : EIATTR_KPARAM_INFO
	.align		4
.L_47:
        /*00f8*/ 	.byte	0x04, 0x17
        /*00fa*/ 	.short	(.L_49 - .L_48)
.L_48:
        /*00fc*/ 	.word	0x00000000
        /*0100*/ 	.short	0x000a
        /*0102*/ 	.short	0x003c
        /*0104*/ 	.byte	0x00, 0xf0, 0x11, 0x00


	//----- nvinfo : EIATTR_KPARAM_INFO
	.align		4
.L_49:
        /*0108*/ 	.byte	0x04, 0x17
        /*010a*/ 	.short	(.L_51 - .L_50)
.L_50:
        /*010c*/ 	.word	0x00000000
        /*0110*/ 	.short	0x0009
        /*0112*/ 	.short	0x0038
        /*0114*/ 	.byte	0x00, 0xf0, 0x11, 0x00


	//----- nvinfo : EIATTR_KPARAM_INFO
	.align		4
.L_51:
        /*0118*/ 	.byte	0x04, 0x17
        /*011a*/ 	.short	(.L_53 - .L_52)
.L_52:
        /*011c*/ 	.word	0x00000000
        /*0120*/ 	.short	0x0008
        /*0122*/ 	.short	0x0034
        /*0124*/ 	.byte	0x00, 0xf0, 0x11, 0x00


	//----- nvinfo : EIATTR_KPARAM_INFO
	.align		4
.L_53:
        /*0128*/ 	.byte	0x04, 0x17
        /*012a*/ 	.short	(.L_55 - .L_54)
.L_54:
        /*012c*/ 	.word	0x00000000
        /*0130*/ 	.short	0x0007
        /*0132*/ 	.short	0x0030
        /*0134*/ 	.byte	0x00, 0xf0, 0x11, 0x00


	//----- nvinfo : EIATTR_KPARAM_INFO
	.align		4
.L_55:
        /*0138*/ 	.byte	0x04, 0x17
        /*013a*/ 	.short	(.L_57 - .L_56)
.L_56:
        /*013c*/ 	.word	0x00000000
        /*0140*/ 	.short	0x0006
        /*0142*/ 	.short	0x002c
        /*0144*/ 	.byte	0x00, 0xf0, 0x11, 0x00


	//----- nvinfo : EIATTR_KPARAM_INFO
	.align		4
.L_57:
        /*0148*/ 	.byte	0x04, 0x17
        /*014a*/ 	.short	(.L_59 - .L_58)
.L_58:
        /*014c*/ 	.word	0x00000000
        /*0150*/ 	.short	0x0005
        /*0152*/ 	.short	0x0028
        /*0154*/ 	.byte	0x00, 0xf0, 0x11, 0x00


	//----- nvinfo : EIATTR_KPARAM_INFO
	.align		4
.L_59:
        /*0158*/ 	.byte	0x04, 0x17
        /*015a*/ 	.short	(.L_61 - .L_60)
.L_60:
        /*015c*/ 	.word	0x00000000
        /*0160*/ 	.short	0x0004
        /*0162*/ 	.short	0x0020
        /*0164*/ 	.byte	0x00, 0xf4, 0x21, 0x00


	//----- nvinfo : EIATTR_KPARAM_INFO
	.align		4
.L_61:
        /*0168*/ 	.byte	0x04, 0x17
        /*016a*/ 	.short	(.L_63 - .L_62)
.L_62:
        /*016c*/ 	.word	0x00000000
        /*0170*/ 	.short	0x0003
        /*0172*/ 	.short	0x0018
        /*0174*/ 	.byte	0x00, 0xf4, 0x21, 0x00


	//----- nvinfo : EIATTR_KPARAM_INFO
	.align		4
.L_63:
        /*0178*/ 	.byte	0x04, 0x17
        /*017a*/ 	.short	(.L_65 - .L_64)
.L_64:
        /*017c*/ 	.word	0x00000000
        /*0180*/ 	.short	0x0002
        /*0182*/ 	.short	0x0010
        /*0184*/ 	.byte	0x00, 0xf4, 0x21, 0x00


	//----- nvinfo : EIATTR_KPARAM_INFO
	.align		4
.L_65:
        /*0188*/ 	.byte	0x04, 0x17
        /*018a*/ 	.short	(.L_67 - .L_66)
.L_66:
        /*018c*/ 	.word	0x00000000
        /*0190*/ 	.short	0x0001
        /*0192*/ 	.short	0x0008
        /*0194*/ 	.byte	0x00, 0xf4, 0x21, 0x00


	//----- nvinfo : EIATTR_KPARAM_INFO
	.align		4
.L_67:
        /*0198*/ 	.byte	0x04, 0x17
        /*019a*/ 	.short	(.L_69 - .L_68)
.L_68:
        /*019c*/ 	.word	0x00000000
        /*01a0*/ 	.short	0x0000
        /*01a2*/ 	.short	0x0000
        /*01a4*/ 	.byte	0x00, 0xf4, 0x21, 0x00


	//----- nvinfo : EIATTR_AT_ENTRY_FRAGMENTS
	.align		4
.L_69:
        /*01a8*/ 	.byte	0x04, 0x4f
        /*01aa*/ 	.short	(.L_71 - .L_70)


	//   ....[0]....
.L_70:
        /*01ac*/ 	.word	0x00000004


	//----- nvinfo : EIATTR_RESERVED_SMEM_USED
	.align		4
.L_71:
        /*01b0*/ 	.byte	0x01, 0x41
	.zero		2


	//----- nvinfo : EIATTR_SPARSE_MMA_MASK
	.align		4
        /*01b4*/ 	.byte	0x03, 0x50
        /*01b6*/ 	.short	0x0000


	//----- nvinfo : EIATTR_TCGEN05_1CTA_USED
	.align		4
        /*01b8*/ 	.byte	0x01, 0x51
	.zero		2


	//----- nvinfo : EIATTR_MAXREG_COUNT
	.align		4
        /*01bc*/ 	.byte	0x03, 0x1b
        /*01be*/ 	.short	0x00ff


	//----- nvinfo : EIATTR_NUM_BARRIERS
	.align		4
        /*01c0*/ 	.byte	0x02, 0x4c
        /*01c2*/ 	.byte	0x01
	.zero		1


	//----- nvinfo : EIATTR_INT_WARP_WIDE_INSTR_OFFSETS
	.align		4
        /*01c4*/ 	.byte	0x04, 0x31
        /*01c6*/ 	.short	(.L_73 - .L_72)


	//   ....[0]....
.L_72:
        /*01c8*/ 	.word	0x00000c00


	//   ....[1]....
        /*01cc*/ 	.word	0x00000c20


	//   ....[2]....
        /*01d0*/ 	.word	0x00000e10


	//   ....[3]....
        /*01d4*/ 	.word	0x00000f90


	//   ....[4]....
        /*01d8*/ 	.word	0x00001d10


	//   ....[5]....
        /*01dc*/ 	.word	0x00003720


	//   ....[6]....
        /*01e0*/ 	.word	0x00003770


	//----- nvinfo : EIATTR_COOP_GROUP_MASK_REGIDS
	.align		4
.L_73:
        /*01e4*/ 	.byte	0x04, 0x29
        /*01e6*/ 	.short	(.L_75 - .L_74)


	//   ....[0]....
.L_74:
        /*01e8*/ 	.word	0xffffffff


	//   ....[1]....
        /*01ec*/ 	.word	0xffffffff


	//   ....[2]....
        /*01f0*/ 	.word	0xffffffff


	//   ....[3]....
        /*01f4*/ 	.word	0xffffffff


	//----- nvinfo : EIATTR_COOP_GROUP_INSTR_OFFSETS
	.align		4
.L_75:
        /*01f8*/ 	.byte	0x04, 0x28
        /*01fa*/ 	.short	(.L_77 - .L_76)


	//   ....[0]....
.L_76:
        /*01fc*/ 	.word	0x00000050


	//   ....[1]....
        /*0200*/ 	.word	0x00000310


	//   ....[2]....
        /*0204*/ 	.word	0x000035b0


	//   ....[3]....
        /*0208*/ 	.word	0x00003820


	//----- nvinfo : EIATTR_VRC_CTA_INIT_COUNT
	.align		4
.L_77:
        /*020c*/ 	.byte	0x02, 0x4a
        /*020e*/ 	.byte	0x80
	.zero		1


	//----- nvinfo : EIATTR_MBARRIER_INSTR_OFFSETS
	.align		4
        /*0210*/ 	.byte	0x04, 0x39
        /*0212*/ 	.short	(.L_79 - .L_78)


	//   ....[0]....
.L_78:
        /*0214*/ 	.word	0x00000db0
        /*0218*/ 	.word	0x000000ff
        /*021c*/ 	.word	0x00000000
        /*0220*/ 	.short	0x0100
        /*0222*/ 	.byte	0x0c
	.zero		1


	//   ....[1]....
        /*0224*/ 	.word	0x00000f80
        /*0228*/ 	.word	0x000000ff
        /*022c*/ 	.word	0x00001608
        /*0230*/ 	.short	0x0100
        /*0232*/ 	.byte	0x0a
	.zero		1


	//   ....[2]....
        /*0234*/ 	.word	0x00001070
        /*0238*/ 	.word	0x000000ff
        /*023c*/ 	.word	0x00001200
        /*0240*/ 	.short	0x0100
        /*0242*/ 	.byte	0x0a
	.zero		1


	//   ....[3]....
        /*0244*/ 	.word	0x000011c0
        /*0248*/ 	.word	0x000000ff
        /*024c*/ 	.word	0x00001200
        /*0250*/ 	.short	0x010a
        /*0252*/ 	.byte	0x0a
	.zero		1


	//   ....[4]....
        /*0254*/ 	.word	0x00001210
        /*0258*/ 	.word	0x000000ff
        /*025c*/ 	.word	0x00001200
        /*0260*/ 	.short	0x0108
        /*0262*/ 	.byte	0x0a
	.zero		1


	//   ....[5]....
        /*0264*/ 	.word	0x00001da0
        /*0268*/ 	.word	0x000000ff
        /*026c*/ 	.word	0x00001610
        /*0270*/ 	.short	0x0100
        /*0272*/ 	.byte	0x0a
	.zero		1


	//   ....[6]....
        /*0274*/ 	.word	0x00001e80
        /*0278*/ 	.word	0x000000ff
        /*027c*/ 	.word	0x00001610
        /*0280*/ 	.short	0x010a
        /*0282*/ 	.byte	0x0a
	.zero		1


	//   ....[7]....
        /*0284*/ 	.word	0x00001ef0
        /*0288*/ 	.word	0x000000ff
        /*028c*/ 	.word	0x00001610
        /*0290*/ 	.short	0x0108
        /*0292*/ 	.byte	0x0a
	.zero		1


	//   ....[8]....
        /*0294*/ 	.word	0x00001f10
        /*0298*/ 	.word	0x000000ff
        /*029c*/ 	.word	0x00000000
        /*02a0*/ 	.short	0x010a
        /*02a2*/ 	.byte	0x0c
	.zero		1


	//   ....[9]....
        /*02a4*/ 	.word	0x00002a80
        /*02a8*/ 	.word	0x000000ff
        /*02ac*/ 	.word	0x00000000
        /*02b0*/ 	.short	0x010a
        /*02b2*/ 	.byte	0x0c
	.zero		1


	//   ....[10]....
        /*02b4*/ 	.word	0x00002c40
        /*02b8*/ 	.word	0x000000ff
        /*02bc*/ 	.word	0x00001600
        /*02c0*/ 	.short	0x0108
        /*02c2*/ 	.byte	0x0a
	.zero		1


	//   ....[11]....
        /*02c4*/ 	.word	0x00002d40
        /*02c8*/ 	.word	0x000000ff
        /*02cc*/ 	.word	0x00001608
        /*02d0*/ 	.short	0x0108
        /*02d2*/ 	.byte	0x0a
	.zero		1


	//   ....[12]....
        /*02d4*/ 	.word	0x00003840
        /*02d8*/ 	.word	0x000000ff
        /*02dc*/ 	.word	0x00001200
        /*02e0*/ 	.short	0x010a
        /*02e2*/ 	.byte	0x0a
	.zero		1


	//   ....[13]....
        /*02e4*/ 	.word	0x00003870
        /*02e8*/ 	.word	0x000000ff
        /*02ec*/ 	.word	0x00001610
        /*02f0*/ 	.short	0x010a
        /*02f2*/ 	.byte	0x0a
	.zero		1


	//   ....[14]....
        /*02f4*/ 	.word	0x000038a0
        /*02f8*/ 	.word	0x000000ff
        /*02fc*/ 	.word	0x00000000
        /*0300*/ 	.short	0x010a
        /*0302*/ 	.byte	0x0c
	.zero		1


	//   ....[15]....
        /*0304*/ 	.word	0x000038d0
        /*0308*/ 	.word	0x000000ff
        /*030c*/ 	.word	0x00000000
        /*0310*/ 	.short	0x010a
        /*0312*/ 	.byte	0x0c
	.zero		1


	//----- nvinfo : EIATTR_NUM_MBARRIERS
	.align		4
.L_79:
        /*0314*/ 	.byte	0x03, 0x38
        /*0316*/ 	.short	0xffff


	//----- nvinfo : EIATTR_EXIT_INSTR_OFFSETS
	.align		4
        /*0318*/ 	.byte	0x04, 0x1c
        /*031a*/ 	.short	(.L_81 - .L_80)


	//   ....[0]....
.L_80:
        /*031c*/ 	.word	0x00003830


	//----- nvinfo : EIATTR_REQNTID
	.align		4
.L_81:
        /*0320*/ 	.byte	0x04, 0x10
        /*0322*/ 	.short	(.L_83 - .L_82)
.L_82:
        /*0324*/ 	.word	0x00000080
        /*0328*/ 	.word	0x00000001
        /*032c*/ 	.word	0x00000001


	//----- nvinfo : EIATTR_CRS_STACK_SIZE
	.align		4
.L_83:
        /*0330*/ 	.byte	0x04, 0x1e
        /*0332*/ 	.short	(.L_85 - .L_84)
.L_84:
        /*0334*/ 	.word	0x00000000


	//----- nvinfo : EIATTR_CBANK_PARAM_SIZE
	.align		4
.L_85:
        /*0338*/ 	.byte	0x03, 0x19
        /*033a*/ 	.short	0x0088


	//----- nvinfo : EIATTR_PARAM_CBANK
	.align		4
        /*033c*/ 	.byte	0x04, 0x0a
        /*033e*/ 	.short	(.L_87 - .L_86)
	.align		4
.L_86:
        /*0340*/ 	.word	index@(.nv.constant0.attn_fwd)
        /*0344*/ 	.short	0x0380
        /*0346*/ 	.short	0x0088


	//----- nvinfo : EIATTR_SW_WAR
	.align		4
.L_87:
        /*0348*/ 	.byte	0x04, 0x36
        /*034a*/ 	.short	(.L_89 - .L_88)
.L_88:
        /*034c*/ 	.word	0x00000008
.L_89:


//--------------------- .nv.compat                --------------------------
	.section	.nv.compat,"",@"SHT_CUDA_COMPAT_INFO"
	.align	4
        /*0000*/ 	.byte	0x02, 0x02, 0x02, 0x00, 0x02, 0x05, 0x05, 0x00, 0x02, 0x03, 0x00, 0x00, 0x02, 0x06, 0x01, 0x00


//--------------------- .nv.callgraph             --------------------------
	.section	.nv.callgraph,"",@"SHT_CUDA_CALLGRAPH"
	.align	4
	.sectionentsize	8
	.align		4
        /*0000*/ 	.word	0x00000000
	.align		4
        /*0004*/ 	.word	0xffffffff
	.align		4
        /*0008*/ 	.word	0x00000000
	.align		4
        /*000c*/ 	.word	0xfffffffe
	.align		4
        /*0010*/ 	.word	0x00000000
	.align		4
        /*0014*/ 	.word	0xfffffffd
	.align		4
        /*0018*/ 	.word	0x00000000
	.align		4
        /*001c*/ 	.word	0xfffffffc


//--------------------- .nv.constant4             --------------------------
	.section	.nv.constant4,"a",@progbits
	.align	8
	.align		8
.nv.constant4:
        /*0000*/ 	.dword	_$_str


//--------------------- .text.attn_fwd            --------------------------
	.section	.text.attn_fwd,"ax",@progbits
	.align	128
        .global         attn_fwd
        .type           attn_fwd,@function
        .size           attn_fwd,(.L_x_28 - attn_fwd)
        .other          attn_fwd,@"STO_CUDA_ENTRY STV_DEFAULT"
attn_fwd:
.text.attn_fwd:
[----:B------:R-:W0:Y:S01]  /*0000*/  LDC R1, c[0x0][0x37c] ;  /* 0x0000df00ff017b82 */ /* 0x000e220000000800 */
[----:B------:R-:W1:Y:S02]  /*0010*/  S2R R28, SR_TID.X ;  /* 0x00000000001c7919 */ /* 0x000e640000002100 */
[----:B-1----:R-:W-:-:S13]  /*0020*/  ISETP.GE.U32.AND P0, PT, R28, 0x20, PT ;  /* 0x000000201c00780c */ /* 0x002fda0003f06070 */
[----:B------:R-:W-:Y:S05]  /*0030*/  @P0 BRA `(.L_x_0) ;  /* 0x0000000000b80947 */ /* 0x000fea0003800000 */
[----:B------:R-:W1:Y:S01]  /*0040*/  S2UR UR6, SR_CgaCtaId ;  /* 0x00000000000679c3 */ /* 0x000e620000008800 */
[----:B------:R-:W-:Y:S01]  /*0050*/  NOP ;  /* 0x0000000000007918 */ /* 0x000fe20000000000 */
[----:B------:R-:W-:Y:S02]  /*0060*/  UMOV UR4, 0x40 ;  /* 0x0000004000047882 */ /* 0x000fe40000000000 */
[----:B-1----:R-:W-:-:S09]  /*0070*/  ULEA UR4, UR6, UR4, 0x18 ;  /* 0x0000000406047291 */ /* 0x002fd2000f8ec0ff */
[----:B------:R-:W1:Y:S01]  /*0080*/  LDS.U8 R0, [UR4] ;  /* 0x00000004ff007984 */ /* 0x000e620008000000 */
[----:B------:R-:W-:Y:S02]  /*0090*/  UMOV UR4, 0x400 ;  /* 0x0000040000047882 */ /* 0x000fe40000000000 */
[----:B------:R-:W-:Y:S01]  /*00a0*/  ULEA UR4, UR6, UR4, 0x18 ;  /* 0x0000000406047291 */ /* 0x000fe2000f8ec0ff */
[----:B-1----:R-:W-:-:S13]  /*00b0*/  ISETP.NE.AND P1, PT, R0, RZ, PT ;  /* 0x000000ff0000720c */ /* 0x002fda0003f25270 */
[----:B------:R-:W-:Y:S05]  /*00c0*/  @P1 BRA `(.L_x_1) ;  /* 0x00000000007c1947 */ /* 0x000fea0003800000 */
[----:B------:R-:W-:-:S13]  /*00d0*/  ELECT P1, URZ, PT ;  /* 0x0000000000ff782f */ /* 0x000fda0003820000 */
[----:B------:R-:W-:Y:S05]  /*00e0*/  @!P1 BRA `(.L_x_2) ;  /* 0x0000000000849947 */ /* 0x000fea0003800000 */
[----:B------:R-:W-:Y:S01]  /*00f0*/  UMOV UR5, 0x2 ;  /* 0x0000000200057882 */ /* 0x000fe20000000000 */
[----:B------:R-:W-:Y:S01]  /*0100*/  HFMA2 R4, -RZ, RZ, 0, 5.9604644775390625e-08 ;  /* 0x00000001ff047431 */ /* 0x000fe200000001ff */
[----:B------:R-:W-:-:S03]  /*0110*/  MOV R5, 0x3 ;  /* 0x0000000300057802 */ /* 0x000fc60000000f00 */
[----:B------:R-:W-:Y:S04]  /*0120*/  DEPBAR.LE SB1, 0x36 ;  /* 0x00009d800000791a */ /* 0x000fe80000000000 */
[----:B------:R-:W1:Y:S02]  /*0130*/  UTCATOMSWS.FIND_AND_SET.ALIGN UP0, UR5, UR5 ;  /* 0x00000005000575e3 */ /* 0x000e640008000800 */
[----:B-1----:R-:W-:-:S04]  /*0140*/  PLOP3.LUT P1, PT, PT, PT, UP0, 0x80, 0x8 ;  /* 0x000000000008781c */ /* 0x002fc80003f2f008 */
[----:B------:R-:W-:-:S04]  /*0150*/  SEL R0, RZ, 0xffffffff, !P1 ;  /* 0xffffffffff007807 */ /* 0x000fc80004800000 */
[----:B------:R-:W-:Y:S02]  /*0160*/  ISETP.NE.AND P1, PT, R0, RZ, PT ;  /* 0x000000ff0000720c */ /* 0x000fe40003f25270 */
[----:B------:R-:W-:-:S11]  /*0170*/  MOV R0, UR5 ;  /* 0x0000000500007c02 */ /* 0x000fd60008000f00 */
[----:B------:R-:W-:Y:S05]  /*0180*/  @P1 BRA `(.L_x_3) ;  /* 0x0000000000241947 */ /* 0x000fea0003800000 */
.L_x_4:
[----:B------:R-:W-:Y:S05]  /*0190*/  NANOSLEEP 0x64 ;  /* 0x000000640000795d */ /* 0x000fea0003800000 */
[----:B------:R-:W-:-:S05]  /*01a0*/  UMOV UR5, 0x2 ;  /* 0x0000000200057882 */ /* 0x000fca0000000000 */
[----:B------:R-:W-:Y:S04]  /*01b0*/  DEPBAR.LE SB1, 0x36 ;  /* 0x00009d800000791a */ /* 0x000fe80000000000 */
[----:B------:R-:W1:Y:S02]  /*01c0*/  UTCATOMSWS.FIND_AND_SET.ALIGN UP0, UR5, UR5 ;  /* 0x00000005000575e3 */ /* 0x000e640008000800 */
[----:B-1----:R-:W-:-:S04]  /*01d0*/  PLOP3.LUT P1, PT, PT, PT, UP0, 0x80, 0x8 ;  /* 0x000000000008781c */ /* 0x002fc80003f2f008 */
[----:B------:R-:W-:-:S04]  /*01e0*/  SEL R0, RZ, 0xffffffff, !P1 ;  /* 0xffffffffff007807 */ /* 0x000fc80004800000 */
[----:B------:R-:W-:Y:S02]  /*01f0*/  ISETP.NE.AND P1, PT, R0, RZ, PT ;  /* 0x000000ff0000720c */ /* 0x000fe40003f25270 */
[----:B------:R-:W-:-:S11]  /*0200*/  MOV R0, UR5 ;  /* 0x0000000500007c02 */ /* 0x000fd60008000f00 */
[----:B------:R-:W-:Y:S05]  /*0210*/  @!P1 BRA `(.L_x_4) ;  /* 0xfffffffc00dc9947 */ /* 0x000fea000383ffff */
.L_x_3:
[----:B------:R-:W-:Y:S01]  /*0220*/  IADD3 R3, PT, PT, R0, 0x10, RZ ;  /* 0x0000001000037810 */ /* 0x000fe20007ffe0ff */
[----:B------:R-:W-:Y:S01]  /*0230*/  UMOV UR5, 0x50 ;  /* 0x0000005000057882 */ /* 0x000fe20000000000 */
[----:B------:R-:W-:Y:S01]  /*0240*/  SHF.L.U32 R2, R5, R0, RZ ;  /* 0x0000000005027219 */ /* 0x000fe200000006ff */
[----:B------:R-:W-:Y:S01]  /*0250*/  ULEA UR5, UR6, UR5, 0x18 ;  /* 0x0000000506057291 */ /* 0x000fe2000f8ec0ff */
[----:B------:R-:W-:Y:S02]  /*0260*/  SHF.L.U32 R3, R4, R3, RZ ;  /* 0x0000000304037219 */ /* 0x000fe400000006ff */
[----:B------:R-:W-:Y:S02]  /*0270*/  SHF.L.U32 R0, R0, 0x5, RZ ;  /* 0x0000000500007819 */ /* 0x000fe400000006ff */
[----:B------:R-:W-:-:S05]  /*0280*/  LOP3.LUT R2, R3, R2, RZ, 0xfc, !PT ;  /* 0x0000000203027212 */ /* 0x000fca00078efcff */
[----:B------:R1:W-:Y:S04]  /*0290*/  ATOMS.OR RZ, [UR5], R2 ;  /* 0x00000002ffff798c */ /* 0x0003e8000b000005 */
[----:B------:R1:W-:Y:S01]  /*02a0*/  STS [UR4], R0 ;  /* 0x00000000ff007988 */ /* 0x0003e20008000804 */
[----:B------:R-:W-:Y:S05]  /*02b0*/  BRA `(.L_x_2) ;  /* 0x0000000000107947 */ /* 0x000fea0003800000 */
.L_x_1:
[----:B------:R-:W-:Y:S02]  /*02c0*/  MOV R0, 0xffffffff ;  /* 0xffffffff00007802 */ /* 0x000fe40000000f00 */
[----:B------:R-:W-:-:S03]  /*02d0*/  MOV R2, 0x300 ;  /* 0x0000030000027802 */ /* 0x000fc60000000f00 */
[----:B------:R1:W-:Y:S04]  /*02e0*/  STS [UR4], R0 ;  /* 0x00000000ff007988 */ /* 0x0003e80008000804 */
[----:B01----:R-:W-:Y:S05]  /*02f0*/  CALL.REL.NOINC `($__internal_1_$__cuda_sm10x_tcgen05_guardrail_trap_phase_invalid_during_alloc) ;  /* 0x00000034008c7944 */ /* 0x003fea0003c00000 */
.L_x_2:
[----:B------:R-:W-:Y:S05]  /*0300*/  WARPSYNC.ALL ;  /* 0x0000000000007948 */ /* 0x000fea0003800000 */
[----:B------:R-:W-:Y:S01]  /*0310*/  NOP ;  /* 0x0000000000007918 */ /* 0x000fe20000000000 */
.L_x_0:
[----:B------:R-:W2:Y:S01]  /*0320*/  S2R R3, SR_CTAID.X ;  /* 0x0000000000037919 */ /* 0x000ea20000002500 */
[----:B------:R-:W3:Y:S01]  /*0330*/  S2UR UR6, SR_CgaCtaId ;  /* 0x00000000000679c3 */ /* 0x000ee20000008800 */
[----:B------:R-:W4:Y:S01]  /*0340*/  LDCU.64 UR4, c[0x0][0x3b0] ;  /* 0x00007600ff0477ac */ /* 0x000f220008000a00 */
[----:B-1----:R-:W-:Y:S01]  /*0350*/  LOP3.LUT R0, R28, 0x7f, RZ, 0xc0, !PT ;  /* 0x0000007f1c007812 */ /* 0x002fe200078ec0ff */
[----:B------:R-:W-:Y:S01]  /*0360*/  UMOV UR10, 0x400 ;  /* 0x00000400000a7882 */ /* 0x000fe20000000000 */
[----:B------:R-:W1:Y:S04]  /*0370*/  LDCU.64 UR20, c[0x0][0x358] ;  /* 0x00006b00ff1477ac */ /* 0x000e680008000a00 */
[----:B------:R-:W4:Y:S08]  /*0380*/  S2UR UR7, SR_CTAID.Y ;  /* 0x00000000000779c3 */ /* 0x000f300000002600 */
[----:B------:R-:W0:Y:S08]  /*0390*/  LDC.64 R4, c[0x0][0x380] ;  /* 0x0000e000ff047b82 */ /* 0x000e300000000a00 */
[----:B------:R-:W1:Y:S01]  /*03a0*/  LDC R7, c[0x0][0x3b8] ;  /* 0x0000ee00ff077b82 */ /* 0x000e620000000800 */
[----:B---3--:R-:W-:-:S07]  /*03b0*/  ULEA UR10, UR6, UR10, 0x18 ;  /* 0x0000000a060a7291 */ /* 0x008fce000f8ec0ff */
[----:B------:R-:W-:Y:S01]  /*03c0*/  BAR.SYNC.DEFER_BLOCKING 0x0 ;  /* 0x0000000000007b1d */ /* 0x000fe20000010000 */
[----:B--2---:R-:W-:Y:S01]  /*03d0*/  LEA R0, R3, R0, 0x7 ;  /* 0x0000000003007211 */ /* 0x004fe200078e38ff */
[----:B----4-:R-:W-:-:S04]  /*03e0*/  UIMAD UR4, UR7, UR4, URZ ;  /* 0x00000004070472a4 */ /* 0x010fc8000f8e02ff */
[----:B------:R-:W-:Y:S01]  /*03f0*/  IMAD R2, R0, UR5, RZ ;  /* 0x0000000500027c24 */ /* 0x000fe2000f8e02ff */
[----:B------:R-:W-:Y:S02]  /*0400*/  USHF.L.U32 UR8, UR4, 0x1, URZ ;  /* 0x0000000104087899 */ /* 0x000fe400080006ff */
[----:B------:R-:W-:Y:S02]  /*0410*/  UIMAD.WIDE UR4, UR4, 0x2, URZ ;  /* 0x00000002040478a5 */ /* 0x000fe4000f8e02ff */
[C---:B------:R-:W-:Y:S01]  /*0420*/  SHF.L.U32 R33, R2.reuse, 0x1, RZ ;  /* 0x0000000102217819 */ /* 0x040fe200000006ff */
[----:B------:R-:W-:-:S03]  /*0430*/  IMAD.HI R2, R2, 0x2, RZ ;  /* 0x0000000202027827 */ /* 0x000fc600078e02ff */
[----:B0-----:R-:W-:Y:S02]  /*0440*/  IADD3 R32, P1, P2, R33, UR8, R4 ;  /* 0x0000000821207c10 */ /* 0x001fe4000fa3e004 */
[C---:B-1----:R-:W-:Y:S01]  /*0450*/  SHF.L.U32 R3, R7.reuse, 0x1, RZ ;  /* 0x0000000107037819 */ /* 0x042fe200000006ff */
[----:B------:R-:W0:Y:S01]  /*0460*/  LDS R35, [UR10] ;  /* 0x0000000aff237984 */ /* 0x000e220008000800 */
[C---:B------:R-:W-:Y:S01]  /*0470*/  IMAD R31, R7.reuse, 0x12, RZ ;  /* 0x00000012071f7824 */ /* 0x040fe200078e02ff */
[----:B------:R-:W-:Y:S01]  /*0480*/  IADD3.X R33, PT, PT, R2, UR5, R5, P1, P2 ;  /* 0x0000000502217c10 */ /* 0x000fe20008fe4405 */
[----:B------:R-:W-:Y:S01]  /*0490*/  IMAD R27, R7, 0xe, RZ ;  /* 0x0000000e071b7824 */ /* 0x000fe200078e02ff */
[----:B------:R-:W-:Y:S01]  /*04a0*/  BAR.SYNC.DEFER_BLOCKING 0x0 ;  /* 0x0000000000007b1d */ /* 0x000fe20000010000 */
[-C--:B------:R-:W-:Y:S02]  /*04b0*/  IADD3 R30, P3, PT, R3, R32.reuse, RZ ;  /* 0x00000020031e7210 */ /* 0x080fe40007f7e0ff */
[----:B------:R-:W-:-:S02]  /*04c0*/  LEA R2, P6, R7, R32, 0x2 ;  /* 0x0000002007027211 */ /* 0x000fc400078c10ff */
[-C--:B------:R-:W-:Y:S02]  /*04d0*/  IADD3 R4, P2, PT, R31, R32.reuse, RZ ;  /* 0x000000201f047210 */ /* 0x080fe40007f5e0ff */
[C---:B------:R-:W-:Y:S01]  /*04e0*/  SHF.L.U32 R13, R7.reuse, 0x2, RZ ;  /* 0x00000002070d7819 */ /* 0x040fe200000006ff */
[C---:B------:R-:W-:Y:S01]  /*04f0*/  IMAD R17, R7.reuse, 0x6, RZ ;  /* 0x0000000607117824 */ /* 0x040fe200078e02ff */
[CC--:B------:R-:W-:Y:S01]  /*0500*/  LEA.HI.X.SX32 R31, R7.reuse, R33.reuse, 0x1, P3 ;  /* 0x00000021071f7211 */ /* 0x0c0fe200018f0eff */
[----:B------:R-:W-:Y:S01]  /*0510*/  IMAD R9, R7, 0xa, RZ ;  /* 0x0000000a07097824 */ /* 0x000fe200078e02ff */
[----:B------:R-:W-:Y:S02]  /*0520*/  LEA.HI.X.SX32 R3, R3, R33, 0x1, P6 ;  /* 0x0000002103037211 */ /* 0x000fe400030f0eff */
[CC--:B------:R-:W-:Y:S01]  /*0530*/  LEA R19, R7.reuse, -R7.reuse, 0x3 ;  /* 0x8000000707137211 */ /* 0x0c0fe200078e18ff */
[C---:B------:R-:W-:Y:S01]  /*0540*/  IMAD R23, R7.reuse, 0xc, RZ ;  /* 0x0000000c07177824 */ /* 0x040fe200078e02ff */
[CC--:B------:R-:W-:Y:S01]  /*0550*/  LEA R12, P3, R7.reuse, R32.reuse, 0x3 ;  /* 0x00000020070c7211 */ /* 0x0c0fe200078618ff */
[C---:B------:R-:W-:Y:S01]  /*0560*/  IMAD R45, R7.reuse, 0x14, RZ ;  /* 0x00000014072d7824 */ /* 0x040fe200078e02ff */
[C---:B------:R-:W-:Y:S01]  /*0570*/  LEA R11, R7.reuse, R7, 0x1 ;  /* 0x00000007070b7211 */ /* 0x040fe200078e08ff */
[----:B------:R-:W-:Y:S01]  /*0580*/  IMAD R47, R7, 0x16, RZ ;  /* 0x00000016072f7824 */ /* 0x000fe200078e02ff */
[----:B------:R-:W-:Y:S01]  /*0590*/  LEA.HI.X.SX32 R13, R13, R33, 0x1, P3 ;  /* 0x000000210d0d7211 */ /* 0x000fe200018f0eff */
[----:B------:R-:W-:Y:S01]  /*05a0*/  IMAD R43, R7, 0x18, RZ ;  /* 0x00000018072b7824 */ /* 0x000fe200078e02ff */
[-C--:B------:R-:W-:Y:S01]  /*05b0*/  IADD3 R18, P3, PT, R27, R32.reuse, RZ ;  /* 0x000000201b127210 */ /* 0x080fe20007f7e0ff */
[C---:B------:R-:W-:Y:S01]  /*05c0*/  IMAD R41, R7.reuse, 0x1a, RZ ;  /* 0x0000001a07297824 */ /* 0x040fe200078e02ff */
[----:B------:R-:W-:Y:S01]  /*05d0*/  LEA R15, R7, R7, 0x2 ;  /* 0x00000007070f7211 */ /* 0x000fe200078e10ff */
[----:B------:R1:W5:Y:S01]  /*05e0*/  LDG.E.U16 R34, desc[UR20][R2.64] ;  /* 0x0000001402227981 */ /* 0x000362000c1e1500 */
[-C--:B------:R-:W-:Y:S01]  /*05f0*/  IADD3 R10, P5, PT, R17, R32.reuse, RZ ;  /* 0x00000020110a7210 */ /* 0x080fe20007fbe0ff */
[----:B------:R-:W-:Y:S01]  /*0600*/  IMAD R39, R7, 0x1c, RZ ;  /* 0x0000001c07277824 */ /* 0x000fe200078e02ff */
[-C--:B------:R-:W-:Y:S01]  /*0610*/  IADD3 R14, P6, PT, R9, R32.reuse, RZ ;  /* 0x00000020090e7210 */ /* 0x080fe20007fde0ff */
[----:B------:R-:W2:Y:S01]  /*0620*/  LDCU UR4, c[0x0][0x3c8] ;  /* 0x00007900ff0477ac */ /* 0x000ea20008000800 */
[-C--:B------:R-:W-:Y:S01]  /*0630*/  LEA.HI.X.SX32 R19, R19, R33.reuse, 0x1, P3 ;  /* 0x0000002113137211 */ /* 0x080fe200018f0eff */
[C---:B------:R-:W-:Y:S01]  /*0640*/  IMAD R37, R7.reuse, 0x1e, RZ ;  /* 0x0000001e07257824 */ /* 0x040fe200078e02ff */
[----:B------:R-:W-:Y:S01]  /*0650*/  SHF.L.U32 R21, R7, 0x3, RZ ;  /* 0x0000000307157819 */ /* 0x000fe200000006ff */
[----:B------:R-:W5:Y:S01]  /*0660*/  LDG.E.U16 R29, desc[UR20][R32.64] ;  /* 0x00000014201d7981 */ /* 0x000f62000c1e1500 */
[-C--:B------:R-:W-:Y:S01]  /*0670*/  LEA.HI.X.SX32 R11, R11, R33.reuse, 0x1, P5 ;  /* 0x000000210b0b7211 */ /* 0x080fe200028f0eff */
[----:B-1----:R-:W1:Y:S01]  /*0680*/  LDC.64 R2, c[0x0][0x3c0] ;  /* 0x0000f000ff027b82 */ /* 0x002e620000000a00 */
[----:B------:R-:W-:Y:S01]  /*0690*/  LEA.HI.X.SX32 R15, R15, R33, 0x1, P6 ;  /* 0x000000210f0f7211 */ /* 0x000fe200030f0eff */
[----:B------:R3:W5:Y:S01]  /*06a0*/  LDG.E.U16 R40, desc[UR20][R18.64] ;  /* 0x0000001412287981 */ /* 0x000762000c1e1500 */
[-C--:B------:R-:W-:Y:S01]  /*06b0*/  IADD3 R16, P5, PT, R23, R32.reuse, RZ ;  /* 0x0000002017107210 */ /* 0x080fe20007fbe0ff */
[C---:B------:R-:W-:Y:S01]  /*06c0*/  IMAD R25, R7.reuse, 0xb, RZ ;  /* 0x0000000b07197824 */ /* 0x040fe200078e02ff */
[C---:B------:R-:W-:Y:S01]  /*06d0*/  LEA R20, P6, R7.reuse, R32, 0x4 ;  /* 0x0000002007147211 */ /* 0x040fe200078c20ff */
[----:B------:R4:W5:Y:S01]  /*06e0*/  LDG.E.U16 R10, desc[UR20][R10.64] ;  /* 0x000000140a0a7981 */ /* 0x000962000c1e1500 */
[----:B------:R-:W-:-:S02]  /*06f0*/  LEA R5, R7, R7, 0x3 ;  /* 0x0000000707057211 */ /* 0x000fc400078e18ff */
[-C--:B------:R-:W-:Y:S01]  /*0700*/  IADD3 R6, P1, PT, R45, R32.reuse, RZ ;  /* 0x000000202d067210 */ /* 0x080fe20007f3e0ff */
[----:B------:R-:W5:Y:S01]  /*0710*/  LDG.E.U16 R12, desc[UR20][R12.64] ;  /* 0x000000140c0c7981 */ /* 0x000f62000c1e1500 */
[-C--:B------:R-:W-:Y:S01]  /*0720*/  LEA.HI.X.SX32 R17, R17, R33.reuse, 0x1, P5 ;  /* 0x0000002111117211 */ /* 0x080fe200028f0eff */
[----:B---3--:R-:W3:Y:S01]  /*0730*/  LDC.64 R18, c[0x0][0x388] ;  /* 0x0000e200ff127b82 */ /* 0x008ee20000000a00 */
[----:B------:R-:W-:Y:S01]  /*0740*/  LEA.HI.X.SX32 R21, R21, R33, 0x1, P6 ;  /* 0x0000002115157211 */ /* 0x000fe200030f0eff */
[----:B------:R-:W5:Y:S01]  /*0750*/  LDG.E.U16 R14, desc[UR20][R14.64] ;  /* 0x000000140e0e7981 */ /* 0x000f62000c1e1500 */
[-C--:B------:R-:W-:Y:S02]  /*0760*/  IADD3 R8, P4, PT, R47, R32.reuse, RZ ;  /* 0x000000202f087210 */ /* 0x080fe40007f9e0ff */
[-C--:B------:R-:W-:Y:S01]  /*0770*/  IADD3 R22, P5, PT, R43, R32.reuse, RZ ;  /* 0x000000202b167210 */ /* 0x080fe20007fbe0ff */
[----:B------:R-:W5:Y:S01]  /*0780*/  LDG.E.U16 R30, desc[UR20][R30.64] ;  /* 0x000000141e1e7981 */ /* 0x000f62000c1e1500 */
[----:B------:R-:W-:-:S02]  /*0790*/  IADD3 R24, P3, PT, R41, R32, RZ ;  /* 0x0000002029187210 */ /* 0x000fc40007f7e0ff */
[-C--:B------:R-:W-:Y:S01]  /*07a0*/  IADD3 R26, P6, PT, R39, R32.reuse, RZ ;  /* 0x00000020271a7210 */ /* 0x080fe20007fde0ff */
[----:B------:R-:W5:Y:S01]  /*07b0*/  LDG.E.U16 R16, desc[UR20][R16.64] ;  /* 0x0000001410107981 */ /* 0x000f62000c1e1500 */
[----:B------:R-:W-:Y:S02]  /*07c0*/  LEA.HI.X.SX32 R5, R5, R33, 0x1, P2 ;  /* 0x0000002105057211 */ /* 0x000fe400010f0eff */
[----:B------:R-:W-:Y:S01]  /*07d0*/  IADD3 R32, P2, PT, R37, R32, RZ ;  /* 0x0000002025207210 */ /* 0x000fe20007f5e0ff */
[C---:B------:R-:W-:Y:S01]  /*07e0*/  IMAD R37, R7.reuse, 0xd, RZ ;  /* 0x0000000d07257824 */ /* 0x040fe200078e02ff */
[----:B------:R-:W-:Y:S01]  /*07f0*/  LEA R39, R7, -R7, 0x4 ;  /* 0x8000000707277211 */ /* 0x000fe200078e20ff */
[----:B------:R0:W5:Y:S01]  /*0800*/  LDG.E.U16 R4, desc[UR20][R4.64] ;  /* 0x0000001404047981 */ /* 0x000162000c1e1500 */
[-C--:B------:R-:W-:Y:S02]  /*0810*/  LEA.HI.X.SX32 R7, R9, R33.reuse, 0x1, P1 ;  /* 0x0000002109077211 */ /* 0x080fe400008f0eff */
[----:B------:R-:W-:Y:S01]  /*0820*/  LEA.HI.X.SX32 R9, R25, R33, 0x1, P4 ;  /* 0x0000002119097211 */ /* 0x000fe200020f0eff */
[----:B------:R-:W5:Y:S01]  /*0830*/  LDG.E.U16 R20, desc[UR20][R20.64] ;  /* 0x0000001414147981 */ /* 0x000f62000c1e1500 */
[----:B----4-:R-:W-:-:S02]  /*0840*/  LOP3.LUT R11, R28, 0xf, RZ, 0xc0, !PT ;  /* 0x0000000f1c0b7812 */ /* 0x010fc400078ec0ff */
[-C--:B------:R-:W-:Y:S01]  /*0850*/  LEA.HI.X.SX32 R23, R23, R33.reuse, 0x1, P5 ;  /* 0x0000002117177211 */ /* 0x080fe200028f0eff */
[----:B------:R4:W5:Y:S01]  /*0860*/  LDG.E.U16 R6, desc[UR20][R6.64] ;  /* 0x0000001406067981 */ /* 0x000962000c1e1500 */
[-C--:B------:R-:W-:Y:S02]  /*0870*/  LEA.HI.X.SX32 R25, R37, R33.reuse, 0x1, P3 ;  /* 0x0000002125197211 */ /* 0x080fe400018f0eff */
[--C-:B0-----:R-:W-:Y:S01]  /*0880*/  SHF.R.U32.HI R5, RZ, 0x5, R28.reuse ;  /* 0x00000005ff057819 */ /* 0x101fe2000001161c */
[----:B------:R2:W5:Y:S01]  /*0890*/  LDG.E.U16 R8, desc[UR20][R8.64] ;  /* 0x0000001408087981 */ /* 0x000562000c1e1500 */
[----:B------:R-:W-:Y:S02]  /*08a0*/  LEA.HI.X.SX32 R27, R27, R33, 0x1, P6 ;  /* 0x000000211b1b7211 */ /* 0x000fe400030f0eff */
[----:B------:R-:W-:Y:S01]  /*08b0*/  R2UR UR17, R5 ;  /* 0x00000000051172ca */ /* 0x000fe200000e0000 */
[----:B------:R0:W5:Y:S01]  /*08c0*/  LDG.E.U16 R22, desc[UR20][R22.64] ;  /* 0x0000001416167981 */ /* 0x000162000c1e1500 */
[----:B----4-:R-:W-:Y:S01]  /*08d0*/  SHF.R.U32.HI R7, RZ, 0x4, R28 ;  /* 0x00000004ff077819 */ /* 0x010fe2000001161c */
[----:B-1----:R-:W-:Y:S01]  /*08e0*/  IMAD R5, R2, UR7, RZ ;  /* 0x0000000702057c24 */ /* 0x002fe2000f8e02ff */
[----:B------:R-:W-:Y:S01]  /*08f0*/  SHF.L.U32 R15, R28, 0x1, RZ ;  /* 0x000000011c0f7819 */ /* 0x000fe200000006ff */
[----:B------:R0:W5:Y:S01]  /*0900*/  LDG.E.U16 R24, desc[UR20][R24.64] ;  /* 0x0000001418187981 */ /* 0x000162000c1e1500 */
[----:B--2---:R-:W-:Y:S01]  /*0910*/  IMAD R9, R11, UR4, RZ ;  /* 0x000000040b097c24 */ /* 0x004fe2000f8e02ff */
[----:B------:R-:W-:-:S02]  /*0920*/  SGXT.U32 R2, R7, 0x3 ;  /* 0x000000030702781a */ /* 0x000fc40000000000 */
[----:B------:R-:W-:Y:S01]  /*0930*/  SHF.L.U32 R7, R5, 0x1, RZ ;  /* 0x0000000105077819 */ /* 0x000fe200000006ff */
[----:B------:R0:W5:Y:S01]  /*0940*/  LDG.E.U16 R26, desc[UR20][R26.64] ;  /* 0x000000141a1a7981 */ /* 0x000162000c1e1500 */
[----:B------:R-:W-:Y:S01]  /*0950*/  SHF.L.U32 R13, R9, 0x1, RZ ;  /* 0x00000001090d7819 */ /* 0x000fe200000006ff */
[----:B------:R-:W-:Y:S01]  /*0960*/  IMAD R42, R2, R3, RZ ;  /* 0x00000003022a7224 */ /* 0x000fe200078e02ff */
[----:B------:R-:W-:Y:S01]  /*0970*/  LEA.HI.X.SX32 R33, R39, R33, 0x1, P2 ;  /* 0x0000002127217211 */ /* 0x000fe200010f0eff */
[----:B------:R-:W-:Y:S01]  /*0980*/  IMAD.HI R9, R9, 0x2, RZ ;  /* 0x0000000209097827 */ /* 0x000fe200078e02ff */
[----:B---3--:R-:W-:-:S03]  /*0990*/  IADD3 R13, P1, P2, R13, R18, R7 ;  /* 0x000000120d0d7210 */ /* 0x008fc60007a3e007 */
[----:B------:R-:W-:Y:S01]  /*09a0*/  IMAD.HI R36, R5, 0x2, RZ ;  /* 0x0000000205247827 */ /* 0x000fe200078e02ff */
[----:B------:R-:W-:Y:S01]  /*09b0*/  LEA R7, R3, R42, 0x3 ;  /* 0x0000002a03077211 */ /* 0x000fe200078e18ff */
[----:B------:R0:W5:Y:S01]  /*09c0*/  LDG.E.U16 R32, desc[UR20][R32.64] ;  /* 0x0000001420207981 */ /* 0x000162000c1e1500 */
[----:B------:R-:W-:Y:S02]  /*09d0*/  LOP3.LUT R18, R28, 0x40, RZ, 0xc0, !PT ;  /* 0x000000401c127812 */ /* 0x000fe400078ec0ff */
[----:B------:R-:W-:Y:S02]  /*09e0*/  LOP3.LUT R5, R15, 0x7e, RZ, 0xc0, !PT ;  /* 0x0000007e0f057812 */ /* 0x000fe400078ec0ff */
[----:B------:R-:W-:Y:S02]  /*09f0*/  IADD3.X R9, PT, PT, R9, R19, R36, P1, P2 ;  /* 0x0000001309097210 */ /* 0x000fe40000fe4424 */
[-C--:B------:R-:W-:Y:S02]  /*0a00*/  LEA R36, P2, R7, R13.reuse, 0x1 ;  /* 0x0000000d07247211 */ /* 0x080fe400078408ff */
[----:B------:R-:W-:-:S02]  /*0a10*/  LEA R38, P1, R42, R13, 0x1 ;  /* 0x0000000d2a267211 */ /* 0x000fc400078208ff */
[----:B------:R-:W-:Y:S02]  /*0a20*/  LEA R18, R18, R5, 0x5 ;  /* 0x0000000512127211 */ /* 0x000fe400078e28ff */
[----:B------:R-:W-:Y:S02]  /*0a30*/  R2UR UR24, R35 ;  /* 0x00000000231872ca */ /* 0x000fe400000e0000 */
[-C--:B------:R-:W-:Y:S02]  /*0a40*/  LEA.HI.X.SX32 R37, R7, R9.reuse, 0x1, P2 ;  /* 0x0000000907257211 */ /* 0x080fe400010f0eff */
[----:B------:R-:W-:Y:S02]  /*0a50*/  LEA.HI.X.SX32 R39, R42, R9, 0x1, P1 ;  /* 0x000000092a277211 */ /* 0x000fe400008f0eff */
[----:B------:R-:W-:Y:S01]  /*0a60*/  LOP3.LUT R7, R18, 0x10, RZ, 0x3c, !PT ;  /* 0x0000001012077812 */ /* 0x000fe200078e3cff */
[----:B0-----:R-:W-:Y:S08]  /*0a70*/  @P0 BRA `(.L_x_5) ;  /* 0x0000000000180947 */ /* 0x001ff00003800000 */
[----:B------:R-:W-:Y:S01]  /*0a80*/  ELECT P1, URZ, PT ;  /* 0x0000000000ff782f */ /* 0x000fe20003820000 */
[----:B------:R-:W-:Y:S01]  /*0a90*/  HFMA2 R9, -RZ, RZ, 0, 5.9604644775390625e-08 ;  /* 0x00000001ff097431 */ /* 0x000fe200000001ff */
[----:B------:R-:W-:Y:S01]  /*0aa0*/  UMOV UR4, 0x40 ;  /* 0x0000004000047882 */ /* 0x000fe20000000000 */
[----:B------:R-:W-:Y:S01]  /*0ab0*/  UVIRTCOUNT.DEALLOC.SMPOOL 0x80 ;  /* 0x000000800000784c */ /* 0x000fe20000000000 */
[----:B------:R-:W-:-:S09]  /*0ac0*/  ULEA UR4, UR6, UR4, 0x18 ;  /* 0x0000000406047291 */ /* 0x000fd2000f8ec0ff */
[----:B------:R0:W-:Y:S03]  /*0ad0*/  @P1 STS.U8 [UR4], R9 ;  /* 0x00000009ff001988 */ /* 0x0001e60008000004 */
.L_x_5:
[----:B------:R-:W-:Y:S01]  /*0ae0*/  USHF.L.U32 UR4, UR17, 0x15, URZ ;  /* 0x0000001511047899 */ /* 0x000fe200080006ff */
[C---:B0-----:R-:W-:Y:S01]  /*0af0*/  LOP3.LUT R9, R18.reuse, 0x20, RZ, 0x3c, !PT ;  /* 0x0000002012097812 */ /* 0x041fe200078e3cff */
[----:B-----5:R-:W-:Y:S01]  /*0b00*/  STS.U16 [R18+UR10+0x400], R20 ;  /* 0x0004001412007988 */ /* 0x020fe2000800040a */
[C---:B------:R-:W-:Y:S01]  /*0b10*/  LOP3.LUT R13, R18.reuse, 0x30, RZ, 0x3c, !PT ;  /* 0x00000030120d7812 */ /* 0x040fe200078e3cff */
[----:B------:R-:W-:Y:S01]  /*0b20*/  ULOP3.LUT UR4, UR4, 0x600000, URZ, 0xc0, !UPT ;  /* 0x0060000004047892 */ /* 0x000fe2000f8ec0ff */
[C---:B------:R-:W-:Y:S01]  /*0b30*/  LOP3.LUT R15, R18.reuse, 0x40, RZ, 0x3c, !PT ;  /* 0x00000040120f7812 */ /* 0x040fe200078e3cff */
[----:B------:R-:W-:Y:S01]  /*0b40*/  STS.U16 [R18+UR10], R29 ;  /* 0x0000001d12007988 */ /* 0x000fe2000800040a */
[----:B------:R-:W-:Y:S01]  /*0b50*/  LOP3.LUT R17, R18, 0x50, RZ, 0x3c, !PT ;  /* 0x0000005012117812 */ /* 0x000fe200078e3cff */
[----:B------:R-:W-:Y:S01]  /*0b60*/  UIADD3 UR11, UPT, UPT, UR24, UR4, URZ ;  /* 0x00000004180b7290 */ /* 0x000fe2000fffe0ff */
[----:B------:R-:W-:Y:S01]  /*0b70*/  LOP3.LUT P1, RZ, R28, 0x7f, RZ, 0xc0, !PT ;  /* 0x0000007f1cff7812 */ /* 0x000fe2000782c0ff */
[----:B------:R-:W-:Y:S01]  /*0b80*/  STS.U16 [R7+UR10+0x80], R30 ;  /* 0x0000801e07007988 */ /* 0x000fe2000800040a */
[----:B------:R-:W-:Y:S01]  /*0b90*/  UMOV UR6, 0x1 ;  /* 0x0000000100067882 */ /* 0x000fe20000000000 */
[----:B------:R-:W0:Y:S02]  /*0ba0*/  LDCU UR13, c[0x0][0x3f0] ;  /* 0x00007e00ff0d77ac */ /* 0x000e240008000800 */
[----:B------:R1:W-:Y:S01]  /*0bb0*/  STS.U16 [R7+UR10+0x480], R4 ;  /* 0x0004800407007988 */ /* 0x0003e2000800040a */
[----:B------:R-:W-:-:S03]  /*0bc0*/  UIADD3 UR12, UPT, UPT, UR10, 0x1600, URZ ;  /* 0x000016000a0c7890 */ /* 0x000fc6000fffe0ff */
[----:B------:R-:W-:Y:S01]  /*0bd0*/  STS.U16 [R9+UR10+0x100], R34 ;  /* 0x0001002209007988 */ /* 0x000fe2000800040a */
[----:B------:R-:W2:Y:S03]  /*0be0*/  LDCU.64 UR8, c[0x0][0x3d0] ;  /* 0x00007a00ff0877ac */ /* 0x000ea60008000a00 */
[----:B------:R3:W-:Y:S01]  /*0bf0*/  STS.U16 [R9+UR10+0x500], R6 ;  /* 0x0005000609007988 */ /* 0x0007e2000800040a */
[----:B------:R-:W-:Y:S01]  /*0c00*/  VOTEU.ALL UP0, P1 ;  /* 0x0000000000ff7886 */ /* 0x000fe20000800000 */
[----:B-1----:R-:W-:Y:S01]  /*0c10*/  LOP3.LUT R7, R18, 0x60, RZ, 0x3c, !PT ;  /* 0x0000006012077812 */ /* 0x002fe200078e3cff */
[----:B------:R-:W-:Y:S01]  /*0c20*/  VOTEU.ALL UP2, P1 ;  /* 0x0000000000ff7886 */ /* 0x000fe20000840000 */
[----:B------:R-:W-:Y:S02]  /*0c30*/  STS.U16 [R13+UR10+0x180], R10 ;  /* 0x0001800a0d007988 */ /* 0x000fe4000800040a */
[----:B------:R-:W-:-:S04]  /*0c40*/  @!UP0 UIADD3 UR4, UPT, UPT, -UR6, 0x100000, URZ ;  /* 0x0010000006048890 */ /* 0x000fc8000fffe1ff */
[----:B------:R-:W-:Y:S02]  /*0c50*/  @!UP0 USHF.L.U32 UR5, UR4, 0xb, URZ ;  /* 0x0000000b04058899 */ /* 0x000fe400080006ff */
[----:B------:R-:W-:Y:S01]  /*0c60*/  @!UP0 USHF.L.U32 UR4, UR4, 0x1, URZ ;  /* 0x0000000104048899 */ /* 0x000fe200080006ff */
[----:B------:R1:W-:Y:S01]  /*0c70*/  STS.U16 [R13+UR10+0x580], R8 ;  /* 0x000580080d007988 */ /* 0x0003e2000800040a */
[----:B0-----:R-:W-:Y:S01]  /*0c80*/  UISETP.GT.AND UP1, UPT, UR13, URZ, UPT ;  /* 0x000000ff0d00728c */ /* 0x001fe2000bf24270 */
[----:B---3--:R-:W-:Y:S02]  /*0c90*/  LOP3.LUT R9, R18, 0x70, RZ, 0x3c, !PT ;  /* 0x0000007012097812 */ /* 0x008fe400078e3cff */
[----:B------:R-:W-:Y:S03]  /*0ca0*/  STS.U16 [R15+UR10+0x200], R12 ;  /* 0x0002000c0f007988 */ /* 0x000fe6000800040a */
[----:B------:R-:W-:Y:S01]  /*0cb0*/  PLOP3.LUT P2, PT, PT, PT, UP1, 0x80, 0x8 ;  /* 0x000000000008781c */ /* 0x000fe20003f4f018 */
[----:B------:R0:W-:Y:S01]  /*0cc0*/  STS.U16 [R15+UR10+0x600], R22 ;  /* 0x000600160f007988 */ /* 0x0001e2000800040a */
[----:B-1----:R-:W-:-:S03]  /*0cd0*/  PRMT R13, RZ, 0x7610, R13 ;  /* 0x00007610ff0d7816 */ /* 0x002fc6000000000d */
[----:B------:R-:W-:Y:S04]  /*0ce0*/  STS.U16 [R17+UR10+0x280], R14 ;  /* 0x0002800e11007988 */ /* 0x000fe8000800040a */
[----:B------:R1:W-:Y:S01]  /*0cf0*/  STS.U16 [R17+UR10+0x680], R24 ;  /* 0x0006801811007988 */ /* 0x0003e2000800040a */
[----:B0-----:R-:W-:-:S03]  /*0d00*/  PRMT R15, RZ, 0x7610, R15 ;  /* 0x00007610ff0f7816 */ /* 0x001fc6000000000f */
[----:B------:R-:W-:Y:S04]  /*0d10*/  STS.U16 [R7+UR10+0x300], R16 ;  /* 0x0003001007007988 */ /* 0x000fe8000800040a */
[----:B------:R-:W-:Y:S01]  /*0d20*/  STS.U16 [R7+UR10+0x700], R26 ;  /* 0x0007001a07007988 */ /* 0x000fe2000800040a */
[----:B-1----:R-:W0:Y:S03]  /*0d30*/  LDC R17, c[0x0][0x3d8] ;  /* 0x0000f600ff117b82 */ /* 0x002e260000000800 */
[----:B------:R-:W-:Y:S04]  /*0d40*/  STS.U16 [R9+UR10+0x380], R40 ;  /* 0x0003802809007988 */ /* 0x000fe8000800040a */
[----:B------:R1:W-:Y:S01]  /*0d50*/  STS.U16 [R9+UR10+0x780], R32 ;  /* 0x0007802009007988 */ /* 0x0003e2000800040a */
[----:B------:R-:W-:Y:S01]  /*0d60*/  STTM.x16 tmem[UR11], RZ ;  /* 0x000000ff000079ed */ /* 0x000fe2000824000b */
[----:B------:R-:W3:Y:S02]  /*0d70*/  FENCE.VIEW.ASYNC.T ;  /* 0x00000000000073c6 */ /* 0x000ee40000000200 */
[----:B---3--:R-:W-:Y:S08]  /*0d80*/  BAR.SYNC.DEFER_BLOCKING 0x0 ;  /* 0x0000000000007b1d */ /* 0x008ff00000010000 */
[----:B-1----:R-:W1:Y:S01]  /*0d90*/  LDC.64 R8, c[0x0][0x390] ;  /* 0x0000e400ff087b82 */ /* 0x002e620000000a00 */
[----:B------:R-:W3:Y:S02]  /*0da0*/  FENCE.VIEW.ASYNC.S ;  /* 0x00000000000073c6 */ /* 0x000ee40000000000 */
[----:B---3--:R3:W4:Y:S05]  /*0db0*/  @!UP2 SYNCS.EXCH.64 URZ, [UR12], UR4 ;  /* 0x000000040cffa5b2 */ /* 0x00872a0008000100 */
[----:B----4-:R-:W-:Y:S06]  /*0dc0*/  BAR.SYNC.DEFER_BLOCKING 0x0 ;  /* 0x0000000000007b1d */ /* 0x010fec0000010000 */
[----:B------:R-:W4:Y:S04]  /*0dd0*/  @P2 LDG.E.U16 R13, desc[UR20][R38.64] ;  /* 0x00000014260d2981 */ /* 0x000f28000c1e1500 */
[----:B------:R-:W4:Y:S01]  /*0de0*/  @P2 LDG.E.U16 R15, desc[UR20][R36.64] ;  /* 0x00000014240f2981 */ /* 0x000f22000c1e1500 */
[----:B--2---:R-:W-:Y:S01]  /*0df0*/  UIMAD UR8, UR7, UR8, URZ ;  /* 0x00000008070872a4 */ /* 0x004fe2000f8e02ff */
[----:B------:R-:W-:Y:S01]  /*0e00*/  IMAD R11, R11, UR9, RZ ;  /* 0x000000090b0b7c24 */ /* 0x000fe2000f8e02ff */
[----:B------:R-:W-:Y:S01]  /*0e10*/  VOTEU.ALL UP3, P1 ;  /* 0x0000000000ff7886 */ /* 0x000fe20000860000 */
[----:B0-----:R-:W-:Y:S01]  /*0e20*/  IMAD R6, R2, R17, RZ ;  /* 0x0000001102067224 */ /* 0x001fe200078e02ff */
[----:B------:R-:W-:Y:S01]  /*0e30*/  USHF.L.U32 UR14, UR8, 0x1, URZ ;  /* 0x00000001080e7899 */ /* 0x000fe200080006ff */
[C---:B------:R-:W-:Y:S01]  /*0e40*/  IMAD.HI R4, R11.reuse, 0x2, RZ ;  /* 0x000000020b047827 */ /* 0x040fe200078e02ff */
[----:B------:R-:W-:Y:S01]  /*0e50*/  SHF.L.U32 R7, R11, 0x1, RZ ;  /* 0x000000010b077819 */ /* 0x000fe200000006ff */
[----:B---3--:R-:W-:Y:S01]  /*0e60*/  UIMAD.WIDE UR4, UR8, 0x2, URZ ;  /* 0x00000002080478a5 */ /* 0x008fe2000f8e02ff */
[----:B------:R-:W-:Y:S01]  /*0e70*/  SHF.R.S32.HI R2, RZ, 0x6, R28 ;  /* 0x00000006ff027819 */ /* 0x000fe2000001141c */
[----:B------:R-:W-:Y:S01]  /*0e80*/  UISETP.EQ.U32.AND UP2, UPT, UR17, URZ, UP1 ;  /* 0x000000ff1100728c */ /* 0x000fe20008f42070 */
[----:B-1----:R-:W-:Y:S01]  /*0e90*/  IADD3 R7, P3, P4, R7, UR14, R8 ;  /* 0x0000000e07077c10 */ /* 0x002fe2000fc7e008 */
[----:B------:R-:W-:Y:S01]  /*0ea0*/  UMOV UR16, 0xc0004010 ;  /* 0xc000401000107882 */ /* 0x000fe20000000000 */
[----:B------:R-:W-:-:S04]  /*0eb0*/  @!UP0 UIADD3 UR14, UPT, UPT, -UR6, 0x100000, URZ ;  /* 0x00100000060e8890 */ /* 0x000fc8000fffe1ff */
[----:B------:R-:W-:Y:S02]  /*0ec0*/  @!UP0 USHF.L.U32 UR15, UR14, 0xb, URZ ;  /* 0x0000000b0e0f8899 */ /* 0x000fe400080006ff */
[----:B------:R-:W-:Y:S02]  /*0ed0*/  @!UP0 USHF.L.U32 UR14, UR14, 0x1, URZ ;  /* 0x000000010e0e8899 */ /* 0x000fe400080006ff */
[----:B------:R-:W-:Y:S01]  /*0ee0*/  UIADD3 UR25, UPT, UPT, UR24, 0x10, URZ ;  /* 0x0000001018197890 */ /* 0x000fe2000fffe0ff */
[----:B------:R-:W-:Y:S01]  /*0ef0*/  IADD3.X R9, PT, PT, R4, UR5, R9, P3, P4 ;  /* 0x0000000504097c10 */ /* 0x000fe20009fe8409 */
[----:B------:R-:W-:-:S04]  /*0f00*/  @!UP0 UIADD3 UR4, UPT, UPT, -UR6, 0x100000, URZ ;  /* 0x0010000006048890 */ /* 0x000fc8000fffe1ff */
[----:B------:R-:W-:Y:S02]  /*0f10*/  @!UP0 USHF.L.U32 UR5, UR4, 0xb, URZ ;  /* 0x0000000b04058899 */ /* 0x000fe400080006ff */
[----:B------:R-:W-:Y:S02]  /*0f20*/  @!UP0 USHF.L.U32 UR4, UR4, 0x1, URZ ;  /* 0x0000000104048899 */ /* 0x000fe400080006ff */
[----:B------:R-:W-:Y:S01]  /*0f30*/  UIADD3 UR6, UPT, UPT, UR10, 0x1200, URZ ;  /* 0x000012000a067890 */ /* 0x000fe2000fffe0ff */
[----:B------:R-:W-:Y:S02]  /*0f40*/  SGXT R2, R2, 0x1 ;  /* 0x000000010202781a */ /* 0x000fe40000000200 */
[----:B------:R-:W-:Y:S01]  /*0f50*/  LEA R4, R17, R6, 0x3 ;  /* 0x0000000611047211 */ /* 0x000fe200078e18ff */
[----:B------:R-:W-:Y:S01]  /*0f60*/  @!UP2 UIADD3 UR8, UPT, UPT, UR10, 0x1000, URZ ;  /* 0x000010000a08a890 */ /* 0x000fe2000fffe0ff */
[----:B------:R-:W-:Y:S01]  /*0f70*/  LOP3.LUT R2, R5, 0x90, R2, 0x78, !PT ;  /* 0x0000009005027812 */ /* 0x000fe200078e7802 */
[----:B------:R0:W1:Y:S01]  /*0f80*/  @!UP3 SYNCS.EXCH.64 URZ, [UR10+0x1608], UR14 ;  /* 0x0016080e0affb5b2 */ /* 0x0000620008000100 */
[----:B------:R-:W-:Y:S01]  /*0f90*/  VOTEU.ALL UP3, P1 ;  /* 0x0000000000ff7886 */ /* 0x000fe20000860000 */
[-C--:B------:R-:W-:Y:S01]  /*0fa0*/  LEA R34, P3, R6, R7.reuse, 0x1 ;  /* 0x0000000706227211 */ /* 0x080fe200078608ff */
[----:B------:R-:W-:Y:S01]  /*0fb0*/  @!UP2 USHF.R.U32.HI UR8, URZ, 0x4, UR8 ;  /* 0x00000004ff08a899 */ /* 0x000fe20008011608 */
[----:B------:R-:W-:-:S02]  /*0fc0*/  LEA R32, P4, R4, R7, 0x1 ;  /* 0x0000000704207211 */ /* 0x000fc400078808ff */
[-C--:B------:R-:W-:Y:S01]  /*0fd0*/  LEA.HI.X.SX32 R35, R6, R9.reuse, 0x1, P3 ;  /* 0x0000000906237211 */ /* 0x080fe200018f0eff */
[----:B------:R-:W-:Y:S01]  /*0fe0*/  @!UP2 USGXT.U32 UR8, UR8, 0xe ;  /* 0x0000000e0808a89a */ /* 0x000fe20008000000 */
[----:B------:R-:W-:Y:S02]  /*0ff0*/  LEA.HI.X.SX32 R33, R4, R9, 0x1, P4 ;  /* 0x0000000904217211 */ /* 0x000fe400020f0eff */
[----:B------:R-:W-:Y:S02]  /*1000*/  PRMT R25, RZ, 0x7610, R25 ;  /* 0x00007610ff197816 */ /* 0x000fe40000000019 */
[----:B------:R-:W-:Y:S01]  /*1010*/  PRMT R27, RZ, 0x7610, R27 ;  /* 0x00007610ff1b7816 */ /* 0x000fe2000000001b */
[----:B----4-:R0:W-:Y:S04]  /*1020*/  STS.U16 [R2+UR10+0x1000], R13 ;  /* 0x0010000d02007988 */ /* 0x0101e8000800040a */
[----:B------:R0:W-:Y:S01]  /*1030*/  STS.U16 [R2+UR10+0x1100], R15 ;  /* 0x0011000f02007988 */ /* 0x0001e2000800040a */
[----:B-1----:R1:W-:Y:S06]  /*1040*/  MEMBAR.ALL.CTA ;  /* 0x0000000000007992 */ /* 0x0023ec0000008000 */
[----:B-1----:R-:W-:Y:S04]  /*1050*/  FENCE.VIEW.ASYNC.S ;  /* 0x00000000000073c6 */ /* 0x002fe80000000000 */
[----:B------:R-:W1:Y:S02]  /*1060*/  FENCE.VIEW.ASYNC.S ;  /* 0x00000000000073c6 */ /* 0x000e640000000000 */
[----:B-1----:R0:W1:Y:S02]  /*1070*/  @!UP3 SYNCS.EXCH.64 URZ, [UR10+0x1200], UR4 ;  /* 0x001200040affb5b2 */ /* 0x0020640008000100 */
[----:B-1----:R-:W-:Y:S06]  /*1080*/  BAR.SYNC.DEFER_BLOCKING 0x0 ;  /* 0x0000000000007b1d */ /* 0x002fec0000010000 */
[----:B0-----:R-:W-:Y:S05]  /*1090*/  BRA.U !UP2, `(.L_x_6) ;  /* 0x000000010a447547 */ /* 0x001fea000b800000 */
[----:B------:R-:W-:Y:S02]  /*10a0*/  USHF.R.U32.HI UR14, URZ, 0x4, UR10 ;  /* 0x00000004ff0e7899 */ /* 0x000fe4000801160a */
[----:B------:R-:W-:Y:S02]  /*10b0*/  UIADD3 UR4, UPT, UPT, UR10, 0x1000, URZ ;  /* 0x000010000a047890 */ /* 0x000fe4000fffe0ff */
[----:B------:R-:W-:Y:S02]  /*10c0*/  USGXT.U32 UR14, UR14, 0xe ;  /* 0x0000000e0e0e789a */ /* 0x000fe40008000000 */
[----:B------:R-:W-:Y:S02]  /*10d0*/  USHF.R.U32.HI UR4, URZ, 0x4, UR4 ;  /* 0x00000004ff047899 */ /* 0x000fe40008011604 */
[----:B------:R-:W-:Y:S02]  /*10e0*/  ULOP3.LUT UR14, UR14, 0x800000, URZ, 0xfc, !UPT ;  /* 0x008000000e0e7892 */ /* 0x000fe4000f8efcff */
[----:B------:R-:W-:Y:S01]  /*10f0*/  USGXT.U32 UR8, UR4, 0xe ;  /* 0x0000000e0408789a */ /* 0x000fe20008000000 */
[----:B------:R-:W-:-:S02]  /*1100*/  UMOV UR5, URZ ;  /* 0x000000ff00057c82 */ /* 0x000fc40008000000 */
[----:B------:R-:W-:Y:S01]  /*1110*/  UMOV UR4, UR6 ;  /* 0x0000000600047c82 */ /* 0x000fe20008000000 */
[----:B------:R-:W-:Y:S01]  /*1120*/  UMOV UR22, 0x0 ;  /* 0x0000000000167882 */ /* 0x000fe20000000000 */
[----:B------:R-:W-:Y:S01]  /*1130*/  UMOV UR18, UR4 ;  /* 0x0000000400127c82 */ /* 0x000fe20008000000 */
[----:B------:R-:W-:Y:S01]  /*1140*/  UMOV UR23, 0x8048490 ;  /* 0x0804849000177882 */ /* 0x000fe20000000000 */
[----:B------:R-:W-:Y:S01]  /*1150*/  UMOV UR15, 0x40004040 ;  /* 0x40004040000f7882 */ /* 0x000fe20000000000 */
[----:B------:R-:W-:Y:S01]  /*1160*/  UMOV UR4, UR8 ;  /* 0x0000000800047c82 */ /* 0x000fe20008000000 */
[----:B------:R-:W-:Y:S02]  /*1170*/  UMOV UR5, UR16 ;  /* 0x0000001000057c82 */ /* 0x000fe40008000000 */
[----:B------:R0:W-:Y:S01]  /*1180*/  UTCHMMA gdesc[UR14], gdesc[UR4], tmem[UR25], tmem[UR22], idesc[UR23], !UPT ;  /* 0x00ff16040e0075ea */ /* 0x0001e2000f800019 */
[----:B------:R0:W-:Y:S01]  /*1190*/  UTCBAR [UR18], URZ ;  /* 0x000000ff120073e9 */ /* 0x0001e200080000ff */
[----:B------:R-:W-:Y:S01]  /*11a0*/  NOP ;  /* 0x0000000000007918 */ /* 0x000fe20000000000 */
.L_x_6:
[----:B------:R-:W-:Y:S05]  /*11b0*/  BRA.U !UP1, `(.L_x_7) ;  /* 0x0000000109087547 */ /* 0x000fea000b800000 */
[----:B------:R-:W1:Y:S02]  /*11c0*/  SYNCS.PHASECHK.TRANS64.TRYWAIT P3, [UR10+0x1200], RZ ;  /* 0x001200ffff0075a7 */ /* 0x000e64000806110a */
[----:B-1----:R-:W-:Y:S05]  /*11d0*/  @!P3 BRA `(.L_x_8) ;  /* 0x000000240098b947 */ /* 0x002fea0003800000 */
.L_x_7:
[----:B------:R-:W-:Y:S06]  /*11e0*/  BAR.SYNC.DEFER_BLOCKING 0x0 ;  /* 0x0000000000007b1d */ /* 0x000fec0000010000 */
[----:B0-----:R-:W0:Y:S01]  /*11f0*/  LDCU UR4, c[0x0][0x3a8] ;  /* 0x00007500ff0477ac */ /* 0x001e220008000800 */
[----:B------:R-:W0:Y:S01]  /*1200*/  LDTM.x16 R4, tmem[UR11+0x10] ;  /* 0x0000100b000479ee */ /* 0x000e220008240000 */
[----:B------:R-:W1:Y:S01]  /*1210*/  @!P1 SYNCS.CCTL.IV [UR10+0x1200] ;  /* 0x00120000ff0099b1 */ /* 0x000e62000800000a */
[----:B------:R-:W-:Y:S01]  /*1220*/  NOP ;  /* 0x0000000000007918 */ /* 0x000fe20000000000 */
[----:B------:R2:W5:Y:S04]  /*1230*/  @P2 LDG.E.U16 R25, desc[UR20][R34.64] ;  /* 0x0000001422192981 */ /* 0x000568000c1e1500 */
[----:B------:R2:W5:Y:S01]  /*1240*/  @P2 LDG.E.U16 R27, desc[UR20][R32.64] ;  /* 0x00000014201b2981 */ /* 0x000562000c1e1500 */
[----:B0-----:R-:W-:Y:S01]  /*1250*/  FMUL R20, R4, UR4 ;  /* 0x0000000404147c20 */ /* 0x001fe20008400000 */
[----:B------:R-:W-:Y:S01]  /*1260*/  FMUL R21, R5, UR4 ;  /* 0x0000000405157c20 */ /* 0x000fe20008400000 */
[----:B------:R-:W-:Y:S01]  /*1270*/  FMUL R22, R6, UR4 ;  /* 0x0000000406167c20 */ /* 0x000fe20008400000 */
[----:B------:R-:W-:Y:S01]  /*1280*/  FMUL R23, R7, UR4 ;  /* 0x0000000407177c20 */ /* 0x000fe20008400000 */
[----:B------:R-:W-:Y:S01]  /*1290*/  FMUL R24, R8, UR4 ;  /* 0x0000000408187c20 */ /* 0x000fe20008400000 */
[----:B------:R-:W-:-:S02]  /*12a0*/  FMUL R28, R19, UR4 ;  /* 0x00000004131c7c20 */ /* 0x000fc40008400000 */
[----:B------:R-:W-:Y:S01]  /*12b0*/  FMNMX3 R22, R20, R21, R22, !PT ;  /* 0x0000001514167276 */ /* 0x000fe20007800016 */
[----:B------:R-:W-:Y:S01]  /*12c0*/  FMUL R20, R9, UR4 ;  /* 0x0000000409147c20 */ /* 0x000fe20008400000 */
[----:B------:R-:W-:Y:S02]  /*12d0*/  FMUL R21, R10, UR4 ;  /* 0x000000040a157c20 */ /* 0x000fe40008400000 */
[----:B------:R-:W-:Y:S01]  /*12e0*/  FMNMX3 R24, R22, R23, R24, !PT ;  /* 0x0000001716187276 */ /* 0x000fe20007800018 */
[----:B------:R-:W-:Y:S01]  /*12f0*/  FMUL R22, R11, UR4 ;  /* 0x000000040b167c20 */ /* 0x000fe20008400000 */
[----:B------:R-:W-:Y:S02]  /*1300*/  FMUL R23, R12, UR4 ;  /* 0x000000040c177c20 */ /* 0x000fe40008400000 */
[----:B------:R-:W-:Y:S01]  /*1310*/  FMNMX3 R24, R24, R20, R21, !PT ;  /* 0x0000001418187276 */ /* 0x000fe20007800015 */
        /* <DEDUP_REMOVED lines=8> */
[----:B------:R-:W-:-:S04]  /*13a0*/  FMNMX3 R22, R24, R22, R23, !PT ;  /* 0x0000001618167276 */ /* 0x000fc80007800017 */
[----:B------:R-:W-:-:S04]  /*13b0*/  FMNMX3 R21, R22, R20, R21, !PT ;  /* 0x0000001416157276 */ /* 0x000fc80007800015 */
[----:B------:R-:W-:-:S05]  /*13c0*/  FMNMX3 R28, R21, -INF , R28, !PT ;  /* 0xff800000151c7876 */ /* 0x000fca000780001c */
[--C-:B------:R-:W-:Y:S01]  /*13d0*/  FFMA R4, R4, UR4, -R28.reuse ;  /* 0x0000000404047c23 */ /* 0x100fe2000800081c */
[--C-:B------:R-:W-:Y:S01]  /*13e0*/  FFMA R5, R5, UR4, -R28.reuse ;  /* 0x0000000405057c23 */ /* 0x100fe2000800081c */
[--C-:B------:R-:W-:Y:S01]  /*13f0*/  FFMA R6, R6, UR4, -R28.reuse ;  /* 0x0000000406067c23 */ /* 0x100fe2000800081c */
[--C-:B------:R-:W-:Y:S01]  /*1400*/  FFMA R7, R7, UR4, -R28.reuse ;  /* 0x0000000407077c23 */ /* 0x100fe2000800081c */
[----:B------:R-:W-:Y:S01]  /*1410*/  FMUL R4, R4, 1.4426950216293334961 ;  /* 0x3fb8aa3b04047820 */ /* 0x000fe20000400000 */
[----:B------:R-:W-:Y:S01]  /*1420*/  FMUL R5, R5, 1.4426950216293334961 ;  /* 0x3fb8aa3b05057820 */ /* 0x000fe20000400000 */
[----:B------:R-:W-:Y:S01]  /*1430*/  FMUL R6, R6, 1.4426950216293334961 ;  /* 0x3fb8aa3b06067820 */ /* 0x000fe20000400000 */
[----:B------:R-:W-:Y:S01]  /*1440*/  FMUL R7, R7, 1.4426950216293334961 ;  /* 0x3fb8aa3b07077820 */ /* 0x000fe20000400000 */
[--C-:B------:R-:W-:Y:S01]  /*1450*/  FFMA R8, R8, UR4, -R28.reuse ;  /* 0x0000000408087c23 */ /* 0x100fe2000800081c */
[--C-:B------:R-:W-:Y:S01]  /*1460*/  FFMA R9, R9, UR4, -R28.reuse ;  /* 0x0000000409097c23 */ /* 0x100fe2000800081c */
[----:B------:R-:W-:Y:S01]  /*1470*/  MUFU.EX2 R4, R4 ;  /* 0x0000000400047308 */ /* 0x000fe20000000800 */
[--C-:B------:R-:W-:Y:S01]  /*1480*/  FFMA R10, R10, UR4, -R28.reuse ;  /* 0x000000040a0a7c23 */ /* 0x100fe2000800081c */
[----:B------:R-:W-:Y:S01]  /*1490*/  FMUL R8, R8, 1.4426950216293334961 ;  /* 0x3fb8aa3b08087820 */ /* 0x000fe20000400000 */
[----:B------:R-:W-:Y:S01]  /*14a0*/  FMUL R9, R9, 1.4426950216293334961 ;  /* 0x3fb8aa3b09097820 */ /* 0x000fe20000400000 */
[--C-:B------:R-:W-:Y:S01]  /*14b0*/  FFMA R11, R11, UR4, -R28.reuse ;  /* 0x000000040b0b7c23 */ /* 0x100fe2000800081c */
[----:B------:R-:W-:Y:S01]  /*14c0*/  FMUL R10, R10, 1.4426950216293334961 ;  /* 0x3fb8aa3b0a0a7820 */ /* 0x000fe20000400000 */
[--C-:B------:R-:W-:Y:S01]  /*14d0*/  FFMA R12, R12, UR4, -R28.reuse ;  /* 0x000000040c0c7c23 */ /* 0x100fe2000800081c */
[--C-:B------:R-:W-:Y:S01]  /*14e0*/  FFMA R13, R13, UR4, -R28.reuse ;  /* 0x000000040d0d7c23 */ /* 0x100fe2000800081c */
[----:B------:R-:W0:Y:S01]  /*14f0*/  MUFU.EX2 R5, R5 ;  /* 0x0000000500057308 */ /* 0x000e220000000800 */
[----:B------:R-:W-:Y:S01]  /*1500*/  FMUL R11, R11, 1.4426950216293334961 ;  /* 0x3fb8aa3b0b0b7820 */ /* 0x000fe20000400000 */
[----:B------:R-:W-:Y:S01]  /*1510*/  FMUL R12, R12, 1.4426950216293334961 ;  /* 0x3fb8aa3b0c0c7820 */ /* 0x000fe20000400000 */
[----:B------:R-:W-:Y:S01]  /*1520*/  FMUL R13, R13, 1.4426950216293334961 ;  /* 0x3fb8aa3b0d0d7820 */ /* 0x000fe20000400000 */
[--C-:B------:R-:W-:Y:S01]  /*1530*/  FFMA R14, R14, UR4, -R28.reuse ;  /* 0x000000040e0e7c23 */ /* 0x100fe2000800081c */
[--C-:B------:R-:W-:Y:S01]  /*1540*/  FFMA R16, R16, UR4, -R28.reuse ;  /* 0x0000000410107c23 */ /* 0x100fe2000800081c */
[--C-:B------:R-:W-:Y:S01]  /*1550*/  FFMA R15, R15, UR4, -R28.reuse ;  /* 0x000000040f0f7c23 */ /* 0x100fe2000800081c */
[--C-:B------:R-:W-:Y:S01]  /*1560*/  FFMA R17, R17, UR4, -R28.reuse ;  /* 0x0000000411117c23 */ /* 0x100fe2000800081c */
[----:B------:R-:W3:Y:S01]  /*1570*/  MUFU.EX2 R6, R6 ;  /* 0x0000000600067308 */ /* 0x000ee20000000800 */
[----:B------:R-:W-:Y:S01]  /*1580*/  FMUL R14, R14, 1.4426950216293334961 ;  /* 0x3fb8aa3b0e0e7820 */ /* 0x000fe20000400000 */
[----:B------:R-:W-:Y:S01]  /*1590*/  FMUL R16, R16, 1.4426950216293334961 ;  /* 0x3fb8aa3b10107820 */ /* 0x000fe20000400000 */
[--C-:B------:R-:W-:Y:S01]  /*15a0*/  FFMA R18, R18, UR4, -R28.reuse ;  /* 0x0000000412127c23 */ /* 0x100fe2000800081c */
[----:B------:R-:W-:Y:S01]  /*15b0*/  FFMA R19, R19, UR4, -R28 ;  /* 0x0000000413137c23 */ /* 0x000fe2000800081c */
[----:B------:R-:W-:Y:S01]  /*15c0*/  FMUL R15, R15, 1.4426950216293334961 ;  /* 0x3fb8aa3b0f0f7820 */ /* 0x000fe20000400000 */
[----:B------:R-:W-:Y:S01]  /*15d0*/  FMUL R17, R17, 1.4426950216293334961 ;  /* 0x3fb8aa3b11117820 */ /* 0x000fe20000400000 */
[----:B------:R-:W-:Y:S01]  /*15e0*/  FMUL R18, R18, 1.4426950216293334961 ;  /* 0x3fb8aa3b12127820 */ /* 0x000fe20000400000 */
[----:B------:R-:W4:Y:S01]  /*15f0*/  MUFU.EX2 R7, R7 ;  /* 0x0000000700077308 */ /* 0x000f220000000800 */
[----:B0-----:R-:W-:Y:S01]  /*1600*/  FADD R21, R4, R5 ;  /* 0x0000000504157221 */ /* 0x001fe20000000000 */
[----:B------:R-:W-:Y:S01]  /*1610*/  FMUL R19, R19, 1.4426950216293334961 ;  /* 0x3fb8aa3b13137820 */ /* 0x000fe20000400000 */
[----:B------:R-:W-:-:S05]  /*1620*/  F2FP.BF16.F32.PACK_AB R4, R5, R4 ;  /* 0x000000040504723e */ /* 0x000fca00000010ff */
[----:B------:R-:W0:Y:S01]  /*1630*/  MUFU.EX2 R8, R8 ;  /* 0x0000000800087308 */ /* 0x000e220000000800 */
[----:B---3--:R-:W-:-:S07]  /*1640*/  FADD R20, R6, R21 ;  /* 0x0000001506147221 */ /* 0x008fce0000000000 */
[----:B------:R-:W3:Y:S01]  /*1650*/  MUFU.EX2 R9, R9 ;  /* 0x0000000900097308 */ /* 0x000ee20000000800 */
[C---:B----4-:R-:W-:Y:S01]  /*1660*/  FADD R21, R7.reuse, R20 ;  /* 0x0000001407157221 */ /* 0x050fe20000000000 */
[----:B------:R-:W-:-:S06]  /*1670*/  F2FP.BF16.F32.PACK_AB R5, R7, R6 ;  /* 0x000000060705723e */ /* 0x000fcc00000010ff */
[----:B------:R-:W-:Y:S01]  /*1680*/  MUFU.EX2 R10, R10 ;  /* 0x0000000a000a7308 */ /* 0x000fe20000000800 */
[----:B0-----:R-:W-:-:S07]  /*1690*/  FADD R22, R8, R21 ;  /* 0x0000001508167221 */ /* 0x001fce0000000000 */
[----:B------:R-:W0:Y:S01]  /*16a0*/  MUFU.EX2 R11, R11 ;  /* 0x0000000b000b7308 */ /* 0x000e220000000800 */
[C---:B---3--:R-:W-:Y:S01]  /*16b0*/  FADD R21, R9.reuse, R22 ;  /* 0x0000001609157221 */ /* 0x048fe20000000000 */
[----:B------:R-:W-:-:S06]  /*16c0*/  F2FP.BF16.F32.PACK_AB R6, R9, R8 ;  /* 0x000000080906723e */ /* 0x000fcc00000010ff */
[----:B------:R-:W-:Y:S08]  /*16d0*/  MUFU.EX2 R12, R12 ;  /* 0x0000000c000c7308 */ /* 0x000ff00000000800 */
[----:B------:R-:W3:Y:S01]  /*16e0*/  MUFU.EX2 R13, R13 ;  /* 0x0000000d000d7308 */ /* 0x000ee20000000800 */
[----:B0-----:R-:W-:-:S07]  /*16f0*/  F2FP.BF16.F32.PACK_AB R7, R11, R10 ;  /* 0x0000000a0b07723e */ /* 0x001fce00000010ff */
[----:B------:R-:W-:Y:S08]  /*1700*/  MUFU.EX2 R14, R14 ;  /* 0x0000000e000e7308 */ /* 0x000ff00000000800 */
[----:B------:R0:W-:Y:S01]  /*1710*/  MUFU.EX2 R23, R16 ;  /* 0x0000001000177308 */ /* 0x0001e20000000800 */
[----:B---3--:R-:W-:-:S07]  /*1720*/  F2FP.BF16.F32.PACK_AB R8, R13, R12 ;  /* 0x0000000c0d08723e */ /* 0x008fce00000010ff */
[----:B------:R-:W3:Y:S01]  /*1730*/  MUFU.EX2 R15, R15 ;  /* 0x0000000f000f7308 */ /* 0x000ee20000000800 */
[----:B0-----:R-:W-:-:S04]  /*1740*/  FADD R16, R10, R21 ;  /* 0x000000150a107221 */ /* 0x001fc80000000000 */
[----:B------:R-:W-:-:S03]  /*1750*/  FADD R29, R11, R16 ;  /* 0x000000100b1d7221 */ /* 0x000fc60000000000 */
[----:B------:R0:W4:Y:S01]  /*1760*/  MUFU.EX2 R20, R17 ;  /* 0x0000001100147308 */ /* 0x0001220000000800 */
[----:B------:R-:W-:Y:S01]  /*1770*/  FADD R16, R12, R29 ;  /* 0x0000001d0c107221 */ /* 0x000fe20000000000 */
[----:B------:R-:W-:-:S06]  /*1780*/  FADD R12, -R28, -INF ;  /* 0xff8000001c0c7421 */ /* 0x000fcc0000000100 */
[----:B------:R-:W-:Y:S01]  /*1790*/  MUFU.EX2 R22, R18 ;  /* 0x0000001200167308 */ /* 0x000fe20000000800 */
[----:B0-----:R-:W-:Y:S01]  /*17a0*/  FADD R17, R13, R16 ;  /* 0x000000100d117221 */ /* 0x001fe20000000000 */
[----:B---3--:R-:W-:-:S03]  /*17b0*/  F2FP.BF16.F32.PACK_AB R9, R15, R14 ;  /* 0x0000000e0f09723e */ /* 0x008fc600000010ff */
[----:B------:R-:W-:-:S03]  /*17c0*/  FADD R16, R14, R17 ;  /* 0x000000110e107221 */ /* 0x000fc60000000000 */
[----:B------:R-:W0:Y:S01]  /*17d0*/  MUFU.EX2 R21, R19 ;  /* 0x0000001300157308 */ /* 0x000e220000000800 */
[----:B------:R-:W-:Y:S01]  /*17e0*/  FADD R16, R15, R16 ;  /* 0x000000100f107221 */ /* 0x000fe20000000000 */
[----:B----4-:R-:W-:Y:S02]  /*17f0*/  F2FP.BF16.F32.PACK_AB R10, R20, R23 ;  /* 0x00000017140a723e */ /* 0x010fe400000010ff */
[----:B0-----:R-:W-:Y:S01]  /*1800*/  F2FP.BF16.F32.PACK_AB R11, R21, R22 ;  /* 0x00000016150b723e */ /* 0x001fe200000010ff */
[----:B-12---:R-:W-:Y:S06]  /*1810*/  BRA.U !UP1, `(.L_x_9) ;  /* 0x0000000109047547 */ /* 0x006fec000b800000 */
[----:B------:R0:W-:Y:S02]  /*1820*/  STTM.x8 tmem[UR11+0x20], R4 ;  /* 0x00002004000079ed */ /* 0x0001e400081c000b */
.L_x_9:
[----:B-----5:R1:W-:Y:S01]  /*1830*/  STS.U16 [R2+UR10+0x1000], R25 ;  /* 0x0010001902007988 */ /* 0x0203e2000800040a */
[----:B------:R-:W-:Y:S01]  /*1840*/  FMUL R24, R12, 1.4426950216293334961 ;  /* 0x3fb8aa3b0c187820 */ /* 0x000fe20000400000 */
[----:B------:R-:W-:Y:S01]  /*1850*/  FADD R23, R23, R16 ;  /* 0x0000001017177221 */ /* 0x000fe20000000000 */
[----:B------:R-:W-:Y:S01]  /*1860*/  UIADD3 UR13, UPT, UPT, UR13, -0x10, URZ ;  /* 0xfffffff00d0d7890 */ /* 0x000fe2000fffe0ff */
[----:B------:R1:W-:Y:S03]  /*1870*/  STS.U16 [R2+UR10+0x1100], R27 ;  /* 0x0011001b02007988 */ /* 0x0003e6000800040a */
[----:B------:R-:W2:Y:S01]  /*1880*/  MUFU.EX2 R24, R24 ;  /* 0x0000001800187308 */ /* 0x000ea20000000800 */
[----:B------:R-:W3:Y:S02]  /*1890*/  FENCE.VIEW.ASYNC.T ;  /* 0x00000000000073c6 */ /* 0x000ee40000000200 */
[----:B---3--:R-:W-:Y:S06]  /*18a0*/  BAR.SYNC.DEFER_BLOCKING 0x0 ;  /* 0x0000000000007b1d */ /* 0x008fec0000010000 */
[----:B0-----:R-:W0:Y:S01]  /*18b0*/  LDTM.x16 R4, tmem[UR11] ;  /* 0x0000000b000479ee */ /* 0x001e220008240000 */
[----:B------:R-:W-:Y:S01]  /*18c0*/  NOP ;  /* 0x0000000000007918 */ /* 0x000fe20000000000 */
[----:B-1----:R-:W-:Y:S05]  /*18d0*/  BRA.U !UP1, `(.L_x_10) ;  /* 0x0000000109447547 */ /* 0x002fea000b800000 */
[C---:B0-2---:R-:W-:Y:S01]  /*18e0*/  FMUL R4, R24.reuse, R4 ;  /* 0x0000000418047220 */ /* 0x045fe20000400000 */
[C---:B------:R-:W-:Y:S01]  /*18f0*/  FMUL R5, R24.reuse, R5 ;  /* 0x0000000518057220 */ /* 0x040fe20000400000 */
        /* <DEDUP_REMOVED lines=13> */
[----:B------:R-:W-:-:S04]  /*19d0*/  FMUL R19, R24, R19 ;  /* 0x0000001318137220 */ /* 0x000fc80000400000 */
[----:B------:R1:W-:Y:S03]  /*19e0*/  STTM.x16 tmem[UR11], R4 ;  /* 0x00000004000079ed */ /* 0x0003e6000824000b */
.L_x_10:
[----:B0-----:R-:W0:Y:S02]  /*19f0*/  FENCE.VIEW.ASYNC.T ;  /* 0x00000000000073c6 */ /* 0x001e240000000200 */
[----:B0-----:R-:W-:Y:S01]  /*1a00*/  BAR.SYNC.DEFER_BLOCKING 0x0 ;  /* 0x0000000000007b1d */ /* 0x001fe20000010000 */
[----:B------:R-:W-:Y:S01]  /*1a10*/  FADD R23, R20, R23 ;  /* 0x0000001714177221 */ /* 0x000fe20000000000 */
[----:B------:R-:W-:Y:S02]  /*1a20*/  UISETP.GE.AND UP1, UPT, UR13, 0x1, UPT ;  /* 0x000000010d00788c */ /* 0x000fe4000bf26270 */
[----:B------:R-:W-:Y:S01]  /*1a30*/  UIADD3 UR26, UPT, UPT, UR24, 0x20, URZ ;  /* 0x00000020181a7890 */ /* 0x000fe2000fffe0ff */
[----:B------:R-:W-:Y:S01]  /*1a40*/  FADD R22, R22, R23 ;  /* 0x0000001716167221 */ /* 0x000fe20000000000 */
[----:B------:R-:W-:Y:S01]  /*1a50*/  UMOV UR14, UR8 ;  /* 0x00000008000e7c82 */ /* 0x000fe20008000000 */
[----:B------:R-:W-:Y:S02]  /*1a60*/  UMOV UR15, UR16 ;  /* 0x00000010000f7c82 */ /* 0x000fe40008000000 */
[----:B------:R-:W-:-:S04]  /*1a70*/  FADD R21, R21, R22 ;  /* 0x0000001615157221 */ /* 0x000fc80000000000 */
[----:B--2---:R-:W-:Y:S01]  /*1a80*/  FADD R21, R24, R21 ;  /* 0x0000001518157221 */ /* 0x004fe20000000000 */
[----:B------:R0:W-:Y:S06]  /*1a90*/  MEMBAR.ALL.CTA ;  /* 0x0000000000007992 */ /* 0x0001ec0000008000 */
[----:B0-----:R-:W0:Y:S02]  /*1aa0*/  FENCE.VIEW.ASYNC.S ;  /* 0x00000000000073c6 */ /* 0x001e240000000000 */
[----:B0-----:R-:W-:Y:S06]  /*1ab0*/  BAR.SYNC.DEFER_BLOCKING 0x0 ;  /* 0x0000000000007b1d */ /* 0x001fec0000010000 */
[----:B------:R-:W-:Y:S05]  /*1ac0*/  BRA.U !UP2, `(.L_x_11) ;  /* 0x000000010a207547 */ /* 0x000fea000b800000 */
[----:B------:R-:W-:Y:S01]  /*1ad0*/  UMOV UR4, UR12 ;  /* 0x0000000c00047c82 */ /* 0x000fe20008000000 */
[----:B------:R-:W-:Y:S01]  /*1ae0*/  UMOV UR5, URZ ;  /* 0x000000ff00057c82 */ /* 0x000fe20008000000 */
[----:B------:R-:W-:Y:S01]  /*1af0*/  UMOV UR18, 0x0 ;  /* 0x0000000000127882 */ /* 0x000fe20000000000 */
[----:B------:R-:W-:Y:S01]  /*1b00*/  UMOV UR19, 0x8040490 ;  /* 0x0804049000137882 */ /* 0x000fe20000000000 */
[----:B------:R-:W-:Y:S01]  /*1b10*/  UMOV UR4, UR4 ;  /* 0x0000000400047c82 */ /* 0x000fe20008000000 */
[----:B------:R0:W-:Y:S01]  /*1b20*/  UTCHMMA tmem[UR26], gdesc[UR14], tmem[UR24], tmem[UR18], idesc[UR19], UPT ;  /* 0x00ff120e1a0079ea */ /* 0x0001e2000b800018 */
[----:B------:R0:W-:Y:S01]  /*1b30*/  UTCBAR [UR4], URZ ;  /* 0x000000ff040073e9 */ /* 0x0001e200080000ff */
[----:B------:R-:W-:Y:S02]  /*1b40*/  NOP ;  /* 0x0000000000007918 */ /* 0x000fe40000000000 */
.L_x_11:
[----:B------:R-:W-:Y:S01]  /*1b50*/  FSEL R28, R28, -INF , P2 ;  /* 0xff8000001c1c7808 */ /* 0x000fe20001000000 */
[----:B0-----:R-:W-:Y:S01]  /*1b60*/  UMOV UR4, URZ ;  /* 0x000000ff00047c82 */ /* 0x001fe20008000000 */
[----:B------:R-:W-:Y:S01]  /*1b70*/  FSEL R29, R21, 1, P2 ;  /* 0x3f800000151d7808 */ /* 0x000fe20001000000 */
[----:B------:R-:W-:Y:S06]  /*1b80*/  BRA.U !UP1, `(.L_x_12) ;  /* 0x0000000d09587547 */ /* 0x000fec000b800000 */
[----:B------:R-:W-:Y:S01]  /*1b90*/  USHF.R.U32.HI UR5, URZ, 0x4, UR10 ;  /* 0x00000004ff057899 */ /* 0x000fe2000801160a */
[----:B------:R-:W-:Y:S01]  /*1ba0*/  SHF.L.U32 R31, R3, 0x4, RZ ;  /* 0x00000004031f7819 */ /* 0x000fe200000006ff */
[----:B------:R-:W-:Y:S01]  /*1bb0*/  USHF.L.U32 UR22, UR9, 0x4, URZ ;  /* 0x0000000409167899 */ /* 0x000fe200080006ff */
[----:B-1----:R-:W-:Y:S01]  /*1bc0*/  HFMA2 R8, -RZ, RZ, 0, 0 ;  /* 0x00000000ff087431 */ /* 0x002fe200000001ff */
[----:B------:R-:W-:Y:S01]  /*1bd0*/  UIADD3 UR4, UPT, UPT, UR10, 0x1400, URZ ;  /* 0x000014000a047890 */ /* 0x000fe2000fffe0ff */
[----:B------:R-:W-:Y:S01]  /*1be0*/  MOV R48, R28 ;  /* 0x0000001c00307202 */ /* 0x000fe20000000f00 */
[----:B------:R-:W-:Y:S01]  /*1bf0*/  USGXT.U32 UR5, UR5, 0xe ;  /* 0x0000000e0505789a */ /* 0x000fe20008000000 */
[----:B------:R-:W-:Y:S01]  /*1c00*/  MOV R30, R31 ;  /* 0x0000001f001e7202 */ /* 0x000fe20000000f00 */
[----:B------:R-:W-:Y:S01]  /*1c10*/  USHF.R.U32.HI UR18, URZ, 0x4, UR6 ;  /* 0x00000004ff127899 */ /* 0x000fe20008011606 */
[----:B------:R-:W-:Y:S01]  /*1c20*/  MOV R3, UR22 ;  /* 0x0000001600037c02 */ /* 0x000fe20008000f00 */
[----:B------:R-:W-:-:S02]  /*1c30*/  USHF.R.U32.HI UR4, URZ, 0x4, UR4 ;  /* 0x00000004ff047899 */ /* 0x000fc40008011604 */
[----:B------:R-:W-:Y:S02]  /*1c40*/  ULOP3.LUT UR16, UR5, 0x800000, URZ, 0xfc, !UPT ;  /* 0x0080000005107892 */ /* 0x000fe4000f8efcff */
[----:B------:R-:W-:Y:S01]  /*1c50*/  UISETP.NE.U32.AND UP1, UPT, UR17, URZ, UPT ;  /* 0x000000ff1100728c */ /* 0x000fe2000bf25070 */
[----:B------:R-:W0:Y:S01]  /*1c60*/  LDCU UR27, c[0x0][0x3a8] ;  /* 0x00007500ff1b77ac */ /* 0x000e220008000800 */
[----:B------:R-:W-:Y:S02]  /*1c70*/  USGXT.U32 UR18, UR18, 0xe ;  /* 0x0000000e1212789a */ /* 0x000fe40008000000 */
[----:B------:R-:W-:Y:S01]  /*1c80*/  USGXT.U32 UR19, UR4, 0xe ;  /* 0x0000000e0413789a */ /* 0x000fe20008000000 */
[----:B------:R-:W-:Y:S01]  /*1c90*/  UMOV UR23, 0x1 ;  /* 0x0000000100177882 */ /* 0x000fe20000000000 */
[----:B------:R-:W-:Y:S01]  /*1ca0*/  UMOV UR5, URZ ;  /* 0x000000ff00057c82 */ /* 0x000fe20008000000 */
[----:B------:R-:W-:-:S09]  /*1cb0*/  UMOV UR6, URZ ;  /* 0x000000ff00067c82 */ /* 0x000fd20008000000 */
.L_x_17:
[----:B------:R-:W-:-:S04]  /*1cc0*/  IMAD.WIDE R4, R30, 0x2, R38 ;  /* 0x000000021e047825 */ /* 0x000fc800078e0226 */
[----:B------:R-:W-:Y:S02]  /*1cd0*/  IMAD.WIDE R6, R30, 0x2, R36 ;  /* 0x000000021e067825 */ /* 0x000fe400078e0224 */
[----:B------:R-:W2:Y:S04]  /*1ce0*/  LDG.E.U16 R5, desc[UR20][R4.64] ;  /* 0x0000001404057981 */ /* 0x000ea8000c1e1500 */
[----:B------:R-:W3:Y:S01]  /*1cf0*/  LDG.E.U16 R7, desc[UR20][R6.64] ;  /* 0x0000001406077981 */ /* 0x000ee2000c1e1500 */
[----:B-1----:R-:W-:Y:S01]  /*1d00*/  UMOV UR8, 0x1 ;  /* 0x0000000100087882 */ /* 0x002fe20000000000 */
[----:B------:R-:W-:Y:S01]  /*1d10*/  VOTEU.ALL UP2, P1 ;  /* 0x0000000000ff7886 */ /* 0x000fe20000840000 */
[----:B------:R-:W-:-:S04]  /*1d20*/  @!UP0 UIADD3 UR8, UPT, UPT, -UR8, 0x100000, URZ ;  /* 0x0010000008088890 */ /* 0x000fc8000fffe1ff */
[----:B------:R-:W-:Y:S02]  /*1d30*/  @!UP0 USHF.L.U32 UR9, UR8, 0xb, URZ ;  /* 0x0000000b08098899 */ /* 0x000fe400080006ff */
[----:B------:R-:W-:Y:S01]  /*1d40*/  @!UP0 USHF.L.U32 UR8, UR8, 0x1, URZ ;  /* 0x0000000108088899 */ /* 0x000fe200080006ff */
[----:B--2---:R1:W-:Y:S04]  /*1d50*/  STS.U16 [R2+UR10+0x1200], R5 ;  /* 0x0012000502007988 */ /* 0x0043e8000800040a */
[----:B---3--:R1:W-:Y:S01]  /*1d60*/  STS.U16 [R2+UR10+0x1300], R7 ;  /* 0x0013000702007988 */ /* 0x0083e2000800040a */
[----:B------:R2:W-:Y:S06]  /*1d70*/  MEMBAR.ALL.CTA ;  /* 0x0000000000007992 */ /* 0x0005ec0000008000 */
[----:B--2---:R-:W-:Y:S04]  /*1d80*/  FENCE.VIEW.ASYNC.S ;  /* 0x00000000000073c6 */ /* 0x004fe80000000000 */
[----:B------:R-:W2:Y:S02]  /*1d90*/  FENCE.VIEW.ASYNC.S ;  /* 0x00000000000073c6 */ /* 0x000ea40000000000 */
[----:B--2---:R1:W2:Y:S02]  /*1da0*/  @!UP2 SYNCS.EXCH.64 URZ, [UR10+0x1610], UR8 ;  /* 0x001610080affa5b2 */ /* 0x0042a40008000100 */
[----:B--2---:R-:W-:Y:S06]  /*1db0*/  BAR.SYNC.DEFER_BLOCKING 0x0 ;  /* 0x0000000000007b1d */ /* 0x004fec0000010000 */
[----:B-1----:R-:W-:Y:S05]  /*1dc0*/  BRA.U UP1, `(.L_x_13) ;  /* 0x00000001012c7547 */ /* 0x002fea000b800000 */
[----:B------:R-:W-:Y:S01]  /*1dd0*/  UIADD3 UR8, UPT, UPT, UR10, 0x1610, URZ ;  /* 0x000016100a087890 */ /* 0x000fe2000fffe0ff */
[----:B------:R-:W-:Y:S01]  /*1de0*/  UMOV UR9, URZ ;  /* 0x000000ff00097c82 */ /* 0x000fe20008000000 */
[----:B------:R-:W-:Y:S01]  /*1df0*/  UMOV UR17, 0x40004040 ;  /* 0x4000404000117882 */ /* 0x000fe20000000000 */
[----:B------:R-:W-:Y:S01]  /*1e00*/  UMOV UR14, UR18 ;  /* 0x00000012000e7c82 */ /* 0x000fe20008000000 */
[----:B------:R-:W-:Y:S01]  /*1e10*/  UMOV UR15, 0xc0004010 ;  /* 0xc0004010000f7882 */ /* 0x000fe20000000000 */
[----:B------:R-:W-:Y:S01]  /*1e20*/  UMOV UR28, 0x0 ;  /* 0x00000000001c7882 */ /* 0x000fe20000000000 */
[----:B------:R-:W-:Y:S01]  /*1e30*/  UMOV UR29, 0x8048490 ;  /* 0x08048490001d7882 */ /* 0x000fe20000000000 */
[----:B------:R-:W-:Y:S01]  /*1e40*/  UMOV UR8, UR8 ;  /* 0x0000000800087c82 */ /* 0x000fe20008000000 */
[----:B------:R1:W-:Y:S01]  /*1e50*/  UTCHMMA gdesc[UR16], gdesc[UR14], tmem[UR25], tmem[UR28], idesc[UR29], !UPT ;  /* 0x00ff1c0e100075ea */ /* 0x0003e2000f800019 */
[----:B------:R1:W-:Y:S01]  /*1e60*/  UTCBAR [UR8], URZ ;  /* 0x000000ff080073e9 */ /* 0x0003e200080000ff */
[----:B------:R-:W-:-:S02]  /*1e70*/  NOP ;  /* 0x0000000000007918 */ /* 0x000fc40000000000 */
.L_x_13:
[----:B------:R-:W2:Y:S01]  /*1e80*/  SYNCS.PHASECHK.TRANS64.TRYWAIT P2, [UR10+0x1610], RZ ;  /* 0x001610ffff0075a7 */ /* 0x000ea2000804110a */
[----:B------:R-:W-:Y:S01]  /*1e90*/  SHF.L.U32 R24, R8, 0x1f, RZ ;  /* 0x0000001f08187819 */ /* 0x000fe200000006ff */
[----:B--2---:R-:W-:Y:S06]  /*1ea0*/  @!P2 BRA `(.L_x_14) ;  /* 0x000000180070a947 */ /* 0x004fec0003800000 */
.L_x_23:
[----:B------:R-:W-:Y:S01]  /*1eb0*/  BAR.SYNC.DEFER_BLOCKING 0x0 ;  /* 0x0000000000007b1d */ /* 0x000fe20000010000 */
[----:B------:R-:W-:-:S04]  /*1ec0*/  IMAD.WIDE R22, R3, 0x2, R34 ;  /* 0x0000000203167825 */ /* 0x000fc800078e0222 */
[----:B------:R-:W-:Y:S01]  /*1ed0*/  IMAD.WIDE R20, R3, 0x2, R32 ;  /* 0x0000000203147825 */ /* 0x000fe200078e0220 */
[----:B------:R-:W2:Y:S01]  /*1ee0*/  LDTM.x16 R4, tmem[UR11+0x10] ;  /* 0x0000100b000479ee */ /* 0x000ea20008240000 */
[----:B------:R-:W2:Y:S01]  /*1ef0*/  @!P1 SYNCS.CCTL.IV [UR10+0x1610] ;  /* 0x00161000ff0099b1 */ /* 0x000ea2000800000a */
[----:B------:R-:W-:Y:S01]  /*1f00*/  NOP ;  /* 0x0000000000007918 */ /* 0x000fe20000000000 */
[----:B--2---:R-:W2:Y:S02]  /*1f10*/  SYNCS.PHASECHK.TRANS64.TRYWAIT P2, [UR12], R24 ;  /* 0x00000018ff0075a7 */ /* 0x004ea4000804110c */
[----:B--2---:R-:W-:Y:S05]  /*1f20*/  @!P2 BRA `(.L_x_15) ;  /* 0x00000018005ca947 */ /* 0x004fea0003800000 */
.L_x_24:
[----:B------:R2:W3:Y:S04]  /*1f30*/  LDG.E.U16 R53, desc[UR20][R22.64] ;  /* 0x0000001416357981 */ /* 0x0004e8000c1e1500 */
[----:B------:R4:W5:Y:S01]  /*1f40*/  LDG.E.U16 R51, desc[UR20][R20.64] ;  /* 0x0000001414337981 */ /* 0x000962000c1e1500 */
[----:B0-----:R-:W-:Y:S01]  /*1f50*/  FMUL R24, R4, UR27 ;  /* 0x0000001b04187c20 */ /* 0x001fe20008400000 */
[----:B------:R-:W-:Y:S01]  /*1f60*/  FMUL R25, R5, UR27 ;  /* 0x0000001b05197c20 */ /* 0x000fe20008400000 */
[----:B------:R-:W-:Y:S01]  /*1f70*/  FMUL R26, R6, UR27 ;  /* 0x0000001b061a7c20 */ /* 0x000fe20008400000 */
[----:B------:R-:W-:Y:S01]  /*1f80*/  FMUL R27, R7, UR27 ;  /* 0x0000001b071b7c20 */ /* 0x000fe20008400000 */
[----:B------:R-:W-:Y:S01]  /*1f90*/  FMUL R28, R8, UR27 ;  /* 0x0000001b081c7c20 */ /* 0x000fe20008400000 */
[----:B--2---:R-:W-:Y:S01]  /*1fa0*/  FMUL R22, R11, UR27 ;  /* 0x0000001b0b167c20 */ /* 0x004fe20008400000 */
[----:B------:R-:W-:Y:S01]  /*1fb0*/  FMUL R23, R14, UR27 ;  /* 0x0000001b0e177c20 */ /* 0x000fe20008400000 */
[----:B------:R-:W-:Y:S01]  /*1fc0*/  FMNMX3 R26, R24, R25, R26, !PT ;  /* 0x00000019181a7276 */ /* 0x000fe2000780001a */
[----:B------:R-:W-:Y:S01]  /*1fd0*/  FMUL R24, R9, UR27 ;  /* 0x0000001b09187c20 */ /* 0x000fe20008400000 */
[----:B------:R-:W-:Y:S01]  /*1fe0*/  FMUL R25, R10, UR27 ;  /* 0x0000001b0a197c20 */ /* 0x000fe20008400000 */
[----:B----4-:R-:W-:Y:S01]  /*1ff0*/  FMUL R21, R12, UR27 ;  /* 0x0000001b0c157c20 */ /* 0x010fe20008400000 */
[----:B------:R-:W-:Y:S01]  /*2000*/  FMNMX3 R26, R26, R27, R28, !PT ;  /* 0x0000001b1a1a7276 */ /* 0x000fe2000780001c */
[----:B------:R-:W-:Y:S01]  /*2010*/  FMUL R20, R13, UR27 ;  /* 0x0000001b0d147c20 */ /* 0x000fe20008400000 */
[----:B------:R-:W-:-:S02]  /*2020*/  ULEA UR12, UR23, UR10, 0x3 ;  /* 0x0000000a170c7291 */ /* 0x000fc4000f8e18ff */
[----:B------:R-:W-:Y:S01]  /*2030*/  FMNMX3 R24, R26, R24, R25, !PT ;  /* 0x000000181a187276 */ /* 0x000fe20007800019 */
[----:B------:R-:W-:Y:S01]  /*2040*/  UMOV UR4, UR5 ;  /* 0x0000000500047c82 */ /* 0x000fe20008000000 */
[----:B------:R-:W-:Y:S02]  /*2050*/  UIADD3 UR12, UPT, UPT, UR12, 0x1600, URZ ;  /* 0x000016000c0c7890 */ /* 0x000fe4000fffe0ff */
[----:B------:R-:W-:Y:S01]  /*2060*/  FMNMX3 R24, R24, R22, R21, !PT ;  /* 0x0000001618187276 */ /* 0x000fe20007800015 */
[----:B------:R-:W-:Y:S01]  /*2070*/  FMUL R21, R15, UR27 ;  /* 0x0000001b0f157c20 */ /* 0x000fe20008400000 */
[----:B------:R-:W-:Y:S02]  /*2080*/  FMUL R22, R16, UR27 ;  /* 0x0000001b10167c20 */ /* 0x000fe40008400000 */
[----:B------:R-:W-:Y:S01]  /*2090*/  FMNMX3 R24, R24, R20, R23, !PT ;  /* 0x0000001418187276 */ /* 0x000fe20007800017 */
[----:B------:R-:W-:Y:S01]  /*20a0*/  FMUL R20, R17, UR27 ;  /* 0x0000001b11147c20 */ /* 0x000fe20008400000 */
[----:B------:R-:W-:-:S02]  /*20b0*/  FMUL R23, R18, UR27 ;  /* 0x0000001b12177c20 */ /* 0x000fc40008400000 */
[----:B------:R-:W-:Y:S01]  /*20c0*/  FMNMX3 R22, R24, R21, R22, !PT ;  /* 0x0000001518167276 */ /* 0x000fe20007800016 */
[----:B------:R-:W-:-:S03]  /*20d0*/  FMUL R21, R19, UR27 ;  /* 0x0000001b13157c20 */ /* 0x000fc60008400000 */
[----:B------:R-:W-:-:S04]  /*20e0*/  FMNMX3 R20, R22, R20, R23, !PT ;  /* 0x0000001416147276 */ /* 0x000fc80007800017 */
[----:B------:R-:W-:-:S05]  /*20f0*/  FMNMX3 R28, R20, R21, R48, !PT ;  /* 0x00000015141c7276 */ /* 0x000fca0007800030 */
[--C-:B------:R-:W-:Y:S01]  /*2100*/  FFMA R4, R4, UR27, -R28.reuse ;  /* 0x0000001b04047c23 */ /* 0x100fe2000800081c */
[--C-:B------:R-:W-:Y:S01]  /*2110*/  FFMA R5, R5, UR27, -R28.reuse ;  /* 0x0000001b05057c23 */ /* 0x100fe2000800081c */
[--C-:B------:R-:W-:Y:S01]  /*2120*/  FFMA R6, R6, UR27, -R28.reuse ;  /* 0x0000001b06067c23 */ /* 0x100fe2000800081c */
[--C-:B------:R-:W-:Y:S01]  /*2130*/  FFMA R7, R7, UR27, -R28.reuse ;  /* 0x0000001b07077c23 */ /* 0x100fe2000800081c */
[----:B------:R-:W-:Y:S01]  /*2140*/  FMUL R20, R4, 1.4426950216293334961 ;  /* 0x3fb8aa3b04147820 */ /* 0x000fe20000400000 */
[----:B------:R-:W-:Y:S01]  /*2150*/  FMUL R5, R5, 1.4426950216293334961 ;  /* 0x3fb8aa3b05057820 */ /* 0x000fe20000400000 */
[----:B------:R-:W-:Y:S01]  /*2160*/  FMUL R6, R6, 1.4426950216293334961 ;  /* 0x3fb8aa3b06067820 */ /* 0x000fe20000400000 */
[--C-:B------:R-:W-:Y:S01]  /*2170*/  FFMA R4, R8, UR27, -R28.reuse ;  /* 0x0000001b08047c23 */ /* 0x100fe2000800081c */
[----:B------:R-:W-:Y:S01]  /*2180*/  FMUL R7, R7, 1.4426950216293334961 ;  /* 0x3fb8aa3b07077820 */ /* 0x000fe20000400000 */
[----:B------:R-:W-:Y:S01]  /*2190*/  MUFU.EX2 R23, R5 ;  /* 0x0000000500177308 */ /* 0x000fe20000000800 */
[--C-:B------:R-:W-:Y:S01]  /*21a0*/  FFMA R9, R9, UR27, -R28.reuse ;  /* 0x0000001b09097c23 */ /* 0x100fe2000800081c */
[----:B------:R-:W-:Y:S01]  /*21b0*/  FMUL R4, R4, 1.4426950216293334961 ;  /* 0x3fb8aa3b04047820 */ /* 0x000fe20000400000 */
[--C-:B------:R-:W-:Y:S01]  /*21c0*/  FFMA R10, R10, UR27, -R28.reuse ;  /* 0x0000001b0a0a7c23 */ /* 0x100fe2000800081c */
[--C-:B------:R-:W-:Y:S01]  /*21d0*/  FFMA R11, R11, UR27, -R28.reuse ;  /* 0x0000001b0b0b7c23 */ /* 0x100fe2000800081c */
[--C-:B------:R-:W-:Y:S01]  /*21e0*/  FFMA R12, R12, UR27, -R28.reuse ;  /* 0x0000001b0c0c7c23 */ /* 0x100fe2000800081c */
[--C-:B------:R-:W-:Y:S01]  /*21f0*/  FFMA R13, R13, UR27, -R28.reuse ;  /* 0x0000001b0d0d7c23 */ /* 0x100fe2000800081c */
[--C-:B------:R-:W-:Y:S01]  /*2200*/  FFMA R14, R14, UR27, -R28.reuse ;  /* 0x0000001b0e0e7c23 */ /* 0x100fe2000800081c */
[----:B------:R-:W0:Y:S01]  /*2210*/  MUFU.EX2 R20, R20 ;  /* 0x0000001400147308 */ /* 0x000e220000000800 */
[--C-:B------:R-:W-:Y:S01]  /*2220*/  FFMA R15, R15, UR27, -R28.reuse ;  /* 0x0000001b0f0f7c23 */ /* 0x100fe2000800081c */
[--C-:B------:R-:W-:Y:S01]  /*2230*/  FFMA R16, R16, UR27, -R28.reuse ;  /* 0x0000001b10107c23 */ /* 0x100fe2000800081c */
[--C-:B------:R-:W-:Y:S01]  /*2240*/  FFMA R17, R17, UR27, -R28.reuse ;  /* 0x0000001b11117c23 */ /* 0x100fe2000800081c */
[--C-:B------:R-:W-:Y:S01]  /*2250*/  FFMA R18, R18, UR27, -R28.reuse ;  /* 0x0000001b12127c23 */ /* 0x100fe2000800081c */
[----:B------:R-:W-:Y:S01]  /*2260*/  FFMA R19, R19, UR27, -R28 ;  /* 0x0000001b13137c23 */ /* 0x000fe2000800081c */
[----:B------:R-:W-:Y:S01]  /*2270*/  FMUL R9, R9, 1.4426950216293334961 ;  /* 0x3fb8aa3b09097820 */ /* 0x000fe20000400000 */
[----:B------:R-:W-:Y:S01]  /*2280*/  FMUL R10, R10, 1.4426950216293334961 ;  /* 0x3fb8aa3b0a0a7820 */ /* 0x000fe20000400000 */
[----:B------:R-:W-:Y:S01]  /*2290*/  MUFU.EX2 R21, R6 ;  /* 0x0000000600157308 */ /* 0x000fe20000000800 */
[----:B------:R-:W-:Y:S01]  /*22a0*/  FMUL R11, R11, 1.4426950216293334961 ;  /* 0x3fb8aa3b0b0b7820 */ /* 0x000fe20000400000 */
[----:B------:R-:W-:Y:S01]  /*22b0*/  FMUL R12, R12, 1.4426950216293334961 ;  /* 0x3fb8aa3b0c0c7820 */ /* 0x000fe20000400000 */
[----:B------:R-:W-:Y:S01]  /*22c0*/  FMUL R13, R13, 1.4426950216293334961 ;  /* 0x3fb8aa3b0d0d7820 */ /* 0x000fe20000400000 */
[----:B------:R-:W-:Y:S01]  /*22d0*/  FMUL R14, R14, 1.4426950216293334961 ;  /* 0x3fb8aa3b0e0e7820 */ /* 0x000fe20000400000 */
[----:B------:R-:W-:Y:S01]  /*22e0*/  FMUL R15, R15, 1.4426950216293334961 ;  /* 0x3fb8aa3b0f0f7820 */ /* 0x000fe20000400000 */
[----:B------:R-:W-:Y:S01]  /*22f0*/  FMUL R16, R16, 1.4426950216293334961 ;  /* 0x3fb8aa3b10107820 */ /* 0x000fe20000400000 */
[----:B------:R-:W-:Y:S01]  /*2300*/  FMUL R17, R17, 1.4426950216293334961 ;  /* 0x3fb8aa3b11117820 */ /* 0x000fe20000400000 */
[----:B------:R-:W-:Y:S01]  /*2310*/  MUFU.EX2 R8, R7 ;  /* 0x0000000700087308 */ /* 0x000fe20000000800 */
[----:B------:R-:W-:Y:S01]  /*2320*/  FMUL R18, R18, 1.4426950216293334961 ;  /* 0x3fb8aa3b12127820 */ /* 0x000fe20000400000 */
[----:B------:R-:W-:-:S06]  /*2330*/  FMUL R19, R19, 1.4426950216293334961 ;  /* 0x3fb8aa3b13137820 */ /* 0x000fcc0000400000 */
[----:B------:R-:W-:Y:S08]  /*2340*/  MUFU.EX2 R4, R4 ;  /* 0x0000000400047308 */ /* 0x000ff00000000800 */
[----:B------:R-:W2:Y:S08]  /*2350*/  MUFU.EX2 R5, R9 ;  /* 0x0000000900057308 */ /* 0x000eb00000000800 */
[----:B------:R0:W-:Y:S08]  /*2360*/  MUFU.EX2 R6, R10 ;  /* 0x0000000a00067308 */ /* 0x0001f00000000800 */
[----:B------:R-:W4:Y:S01]  /*2370*/  MUFU.EX2 R47, R11 ;  /* 0x0000000b002f7308 */ /* 0x000f220000000800 */
[----:B0-----:R-:W-:Y:S01]  /*2380*/  FADD R10, R20, R23 ;  /* 0x00000017140a7221 */ /* 0x001fe20000000000 */
[----:B------:R-:W-:-:S02]  /*2390*/  F2FP.BF16.F32.PACK_AB R20, R23, R20 ;  /* 0x000000141714723e */ /* 0x000fc400000010ff */
[----:B--2---:R-:W-:Y:S01]  /*23a0*/  F2FP.BF16.F32.PACK_AB R22, R5, R4 ;  /* 0x000000040516723e */ /* 0x004fe200000010ff */
[----:B------:R-:W-:Y:S01]  /*23b0*/  FADD R7, R21, R10 ;  /* 0x0000000a15077221 */ /* 0x000fe20000000000 */
[C---:B------:R-:W-:Y:S02]  /*23c0*/  F2FP.BF16.F32.PACK_AB R21, R8.reuse, R21 ;  /* 0x000000150815723e */ /* 0x040fe400000010ff */
[----:B------:R-:W-:Y:S01]  /*23d0*/  MUFU.EX2 R49, R12 ;  /* 0x0000000c00317308 */ /* 0x000fe20000000800 */
[----:B------:R-:W-:-:S04]  /*23e0*/  FADD R7, R8, R7 ;  /* 0x0000000708077221 */ /* 0x000fc80000000000 */
[----:B------:R-:W-:Y:S01]  /*23f0*/  FADD R8, R4, R7 ;  /* 0x0000000704087221 */ /* 0x000fe20000000000 */
[----:B------:R-:W-:Y:S02]  /*2400*/  FADD R4, -R28, R48 ;  /* 0x000000301c047221 */ /* 0x000fe40000000100 */
[----:B------:R-:W0:Y:S01]  /*2410*/  MUFU.EX2 R40, R13 ;  /* 0x0000000d00287308 */ /* 0x000e220000000800 */
[----:B----4-:R-:W-:Y:S01]  /*2420*/  F2FP.BF16.F32.PACK_AB R23, R47, R6 ;  /* 0x000000062f17723e */ /* 0x010fe200000010ff */
[----:B------:R-:W-:Y:S01]  /*2430*/  FADD R5, R5, R8 ;  /* 0x0000000805057221 */ /* 0x000fe20000000000 */
[----:B------:R-:W-:-:S03]  /*2440*/  FMUL R48, R4, 1.4426950216293334961 ;  /* 0x3fb8aa3b04307820 */ /* 0x000fc60000400000 */
[----:B------:R-:W-:Y:S02]  /*2450*/  FADD R50, R6, R5 ;  /* 0x0000000506327221 */ /* 0x000fe40000000000 */
[----:B------:R-:W-:Y:S02]  /*2460*/  MUFU.EX2 R41, R14 ;  /* 0x0000000e00297308 */ /* 0x000fe40000000800 */
[----:B------:R-:W-:-:S06]  /*2470*/  FADD R50, R47, R50 ;  /* 0x000000322f327221 */ /* 0x000fcc0000000000 */
[----:B------:R-:W2:Y:S01]  /*2480*/  MUFU.EX2 R42, R15 ;  /* 0x0000000f002a7308 */ /* 0x000ea20000000800 */
[----:B0-----:R-:W-:-:S07]  /*2490*/  F2FP.BF16.F32.PACK_AB R24, R40, R49 ;  /* 0x000000312818723e */ /* 0x001fce00000010ff */
[----:B------:R-:W-:Y:S08]  /*24a0*/  MUFU.EX2 R43, R16 ;  /* 0x00000010002b7308 */ /* 0x000ff00000000800 */
[----:B------:R-:W0:Y:S01]  /*24b0*/  MUFU.EX2 R44, R17 ;  /* 0x00000011002c7308 */ /* 0x000e220000000800 */
[----:B--2---:R-:W-:-:S07]  /*24c0*/  F2FP.BF16.F32.PACK_AB R25, R42, R41 ;  /* 0x000000292a19723e */ /* 0x004fce00000010ff */
[----:B------:R-:W-:Y:S08]  /*24d0*/  MUFU.EX2 R46, R18 ;  /* 0x00000012002e7308 */ /* 0x000ff00000000800 */
[----:B------:R-:W2:Y:S01]  /*24e0*/  MUFU.EX2 R45, R19 ;  /* 0x00000013002d7308 */ /* 0x000ea20000000800 */
[----:B0-----:R-:W-:-:S07]  /*24f0*/  F2FP.BF16.F32.PACK_AB R26, R44, R43 ;  /* 0x0000002b2c1a723e */ /* 0x001fce00000010ff */
[----:B------:R-:W0:Y:S01]  /*2500*/  MUFU.EX2 R48, R48 ;  /* 0x0000003000307308 */ /* 0x000e220000000800 */
[----:B--2---:R-:W-:-:S04]  /*2510*/  F2FP.BF16.F32.PACK_AB R27, R45, R46 ;  /* 0x0000002e2d1b723e */ /* 0x004fc800000010ff */
[----:B------:R2:W-:Y:S02]  /*2520*/  STTM.x8 tmem[UR11+0x20], R20 ;  /* 0x00002014000079ed */ /* 0x0005e400081c000b */
[----:B--2---:R-:W-:-:S04]  /*2530*/  FADD R21, R49, R50 ;  /* 0x0000003231157221 */ /* 0x004fc80000000000 */
[----:B------:R-:W-:-:S04]  /*2540*/  FADD R40, R40, R21 ;  /* 0x0000001528287221 */ /* 0x000fc80000000000 */
[----:B------:R-:W-:-:S04]  /*2550*/  FADD R41, R41, R40 ;  /* 0x0000002829297221 */ /* 0x000fc80000000000 */
[----:B------:R-:W-:-:S04]  /*2560*/  FADD R42, R42, R41 ;  /* 0x000000292a2a7221 */ /* 0x000fc80000000000 */
[----:B------:R-:W-:-:S04]  /*2570*/  FADD R43, R43, R42 ;  /* 0x0000002a2b2b7221 */ /* 0x000fc80000000000 */
[----:B------:R-:W-:-:S04]  /*2580*/  FADD R43, R44, R43 ;  /* 0x0000002b2c2b7221 */ /* 0x000fc80000000000 */
[----:B------:R-:W-:-:S04]  /*2590*/  FADD R46, R46, R43 ;  /* 0x0000002b2e2e7221 */ /* 0x000fc80000000000 */
[----:B------:R-:W-:Y:S01]  /*25a0*/  FADD R45, R45, R46 ;  /* 0x0000002e2d2d7221 */ /* 0x000fe20000000000 */
[----:B---3--:R2:W-:Y:S04]  /*25b0*/  STS.U16 [R2+UR10+0x1400], R53 ;  /* 0x0014003502007988 */ /* 0x0085e8000800040a */
[----:B-----5:R2:W-:Y:S01]  /*25c0*/  STS.U16 [R2+UR10+0x1500], R51 ;  /* 0x0015003302007988 */ /* 0x0205e2000800040a */
[----:B------:R-:W3:Y:S02]  /*25d0*/  FENCE.VIEW.ASYNC.T ;  /* 0x00000000000073c6 */ /* 0x000ee40000000200 */
[----:B---3--:R-:W-:Y:S06]  /*25e0*/  BAR.SYNC.DEFER_BLOCKING 0x0 ;  /* 0x0000000000007b1d */ /* 0x008fec0000010000 */
[----:B------:R-:W0:Y:S01]  /*25f0*/  LDTM.x16 R4, tmem[UR11] ;  /* 0x0000000b000479ee */ /* 0x000e220008240000 */
[----:B------:R-:W-:Y:S01]  /*2600*/  NOP ;  /* 0x0000000000007918 */ /* 0x000fe20000000000 */
[C---:B0-----:R-:W-:Y:S01]  /*2610*/  FMUL R4, R48.reuse, R4 ;  /* 0x0000000430047220 */ /* 0x041fe20000400000 */
        /* <DEDUP_REMOVED lines=15> */
[----:B------:R2:W-:Y:S01]  /*2710*/  STTM.x16 tmem[UR11], R4 ;  /* 0x00000004000079ed */ /* 0x0005e2000824000b */
[----:B------:R-:W0:Y:S02]  /*2720*/  FENCE.VIEW.ASYNC.T ;  /* 0x00000000000073c6 */ /* 0x000e240000000200 */
[----:B0-----:R-:W-:Y:S06]  /*2730*/  BAR.SYNC.DEFER_BLOCKING 0x0 ;  /* 0x0000000000007b1d */ /* 0x001fec0000010000 */
[----:B------:R0:W-:Y:S06]  /*2740*/  MEMBAR.ALL.CTA ;  /* 0x0000000000007992 */ /* 0x0001ec0000008000 */
[----:B0-----:R-:W0:Y:S02]  /*2750*/  FENCE.VIEW.ASYNC.S ;  /* 0x00000000000073c6 */ /* 0x001e240000000000 */
[----:B0-----:R-:W-:Y:S06]  /*2760*/  BAR.SYNC.DEFER_BLOCKING 0x0 ;  /* 0x0000000000007b1d */ /* 0x001fec0000010000 */
[----:B------:R-:W-:Y:S05]  /*2770*/  BRA.U UP1, `(.L_x_16) ;  /* 0x0000000101287547 */ /* 0x000fea000b800000 */
[----:B-1----:R-:W-:Y:S01]  /*2780*/  UMOV UR8, UR12 ;  /* 0x0000000c00087c82 */ /* 0x002fe20008000000 */
[----:B------:R-:W-:Y:S01]  /*2790*/  UMOV UR9, URZ ;  /* 0x000000ff00097c82 */ /* 0x000fe20008000000 */
[----:B------:R-:W-:Y:S01]  /*27a0*/  UMOV UR14, UR19 ;  /* 0x00000013000e7c82 */ /* 0x000fe20008000000 */
[----:B------:R-:W-:Y:S01]  /*27b0*/  UMOV UR15, 0xc0004010 ;  /* 0xc0004010000f7882 */ /* 0x000fe20000000000 */
[----:B------:R-:W-:Y:S01]  /*27c0*/  UMOV UR28, 0x0 ;  /* 0x00000000001c7882 */ /* 0x000fe20000000000 */
[----:B------:R-:W-:Y:S01]  /*27d0*/  UMOV UR29, 0x8040490 ;  /* 0x08040490001d7882 */ /* 0x000fe20000000000 */
[----:B------:R-:W-:Y:S01]  /*27e0*/  UMOV UR5, UR8 ;  /* 0x0000000800057c82 */ /* 0x000fe20008000000 */
[----:B------:R0:W-:Y:S01]  /*27f0*/  UTCHMMA tmem[UR26], gdesc[UR14], tmem[UR24], tmem[UR28], idesc[UR29], UPT ;  /* 0x00ff1c0e1a0079ea */ /* 0x0001e2000b800018 */
[----:B------:R0:W-:Y:S01]  /*2800*/  UTCBAR [UR5], URZ ;  /* 0x000000ff050073e9 */ /* 0x0001e200080000ff */
[----:B------:R-:W-:Y:S02]  /*2810*/  NOP ;  /* 0x0000000000007918 */ /* 0x000fe40000000000 */
.L_x_16:
[----:B------:R-:W-:Y:S01]  /*2820*/  UIADD3 UR23, UPT, UPT, UR23, 0x1, URZ ;  /* 0x0000000117177890 */ /* 0x000fe2000fffe0ff */
[----:B------:R-:W-:Y:S01]  /*2830*/  FFMA R29, R48, R29, R45 ;  /* 0x0000001d301d7223 */ /* 0x000fe2000000002d */
[----:B------:R-:W-:Y:S01]  /*2840*/  UIADD3 UR6, UPT, UPT, UR6, 0x10, URZ ;  /* 0x0000001006067890 */ /* 0x000fe2000fffe0ff */
[----:B------:R-:W-:Y:S01]  /*2850*/  IADD3 R3, PT, PT, R3, UR22, RZ ;  /* 0x0000001603037c10 */ /* 0x000fe2000fffe0ff */
[----:B------:R-:W-:Y:S01]  /*2860*/  UISETP.GT.AND UP2, UPT, UR23, 0x1, UPT ;  /* 0x000000011700788c */ /* 0x000fe2000bf44270 */
[----:B------:R-:W-:Y:S02]  /*2870*/  IADD3 R30, PT, PT, R31, R30, RZ ;  /* 0x0000001e1f1e7210 */ /* 0x000fe40007ffe0ff */
[----:B--2---:R-:W-:Y:S01]  /*2880*/  MOV R8, UR4 ;  /* 0x0000000400087c02 */ /* 0x004fe20008000f00 */
[----:B0-----:R-:W-:Y:S01]  /*2890*/  USEL UR5, URZ, 0x1, !UP2 ;  /* 0x00000001ff057887 */ /* 0x001fe2000d000000 */
[----:B------:R-:W-:Y:S01]  /*28a0*/  MOV R48, R28 ;  /* 0x0000001c00307202 */ /* 0x000fe20000000f00 */
[----:B------:R-:W-:-:S02]  /*28b0*/  USEL UR23, UR23, URZ, !UP2 ;  /* 0x000000ff17177287 */ /* 0x000fc4000d000000 */
[----:B------:R-:W-:Y:S02]  /*28c0*/  UISETP.GE.AND UP2, UPT, UR6, UR13, UPT ;  /* 0x0000000d0600728c */ /* 0x000fe4000bf46270 */
[----:B------:R-:W-:-:S07]  /*28d0*/  ULOP3.LUT UR5, UR4, UR5, URZ, 0x3c, !UPT ;  /* 0x0000000504057292 */ /* 0x000fce000f8e3cff */
[----:B------:R-:W-:Y:S05]  /*28e0*/  BRA.U !UP2, `(.L_x_17) ;  /* 0xfffffff10af47547 */ /* 0x000fea000b83ffff */
.L_x_12:
[C---:B------:R-:W-:Y:S01]  /*28f0*/  FMUL R2, R29.reuse, 8388608 ;  /* 0x4b0000001d027820 */ /* 0x040fe20000400000 */
[----:B------:R-:W-:Y:S01]  /*2900*/  FSETP.GEU.AND P3, PT, R29, 1.175494350822287508e-38, PT ;  /* 0x008000001d00780b */ /* 0x000fe20003f6e000 */
[----:B-1----:R-:W-:Y:S01]  /*2910*/  HFMA2 R4, -RZ, RZ, 1.443359375, -0.2030029296875 ;  /* 0x3dc6b27fff047431 */ /* 0x002fe200000001ff */
[----:B------:R-:W0:Y:S01]  /*2920*/  LDCU UR5, c[0x0][0x3f0] ;  /* 0x00007e00ff0577ac */ /* 0x000e220008000800 */
[----:B------:R-:W1:Y:S01]  /*2930*/  LDC.64 R20, c[0x0][0x398] ;  /* 0x0000e600ff147b82 */ /* 0x000e620000000a00 */
[----:B------:R-:W-:Y:S01]  /*2940*/  FSEL R2, R2, R29, !P3 ;  /* 0x0000001d02027208 */ /* 0x000fe20005800000 */
[----:B------:R-:W2:Y:S03]  /*2950*/  LDCU.64 UR8, c[0x0][0x3e0] ;  /* 0x00007c00ff0877ac */ /* 0x000ea60008000a00 */
[C---:B------:R-:W-:Y:S02]  /*2960*/  IADD3 R3, PT, PT, R2.reuse, -0x3f3504f3, RZ ;  /* 0xc0cafb0d02037810 */ /* 0x040fe40007ffe0ff */
[----:B------:R-:W-:-:S02]  /*2970*/  ISETP.GE.U32.AND P2, PT, R2, 0x7f800000, PT ;  /* 0x7f8000000200780c */ /* 0x000fc40003f46070 */
[----:B------:R-:W-:-:S04]  /*2980*/  LOP3.LUT R5, R3, 0xff800000, RZ, 0xc0, !PT ;  /* 0xff80000003057812 */ /* 0x000fc800078ec0ff */
[----:B------:R-:W-:Y:S01]  /*2990*/  IADD3 R3, PT, PT, R2, -R5, RZ ;  /* 0x8000000502037210 */ /* 0x000fe20007ffe0ff */
[----:B0-----:R-:W-:-:S04]  /*29a0*/  UISETP.GE.AND UP0, UPT, UR5, 0x1, UPT ;  /* 0x000000010500788c */ /* 0x001fc8000bf06270 */
[----:B------:R-:W-:Y:S01]  /*29b0*/  FADD R23, R3, -1 ;  /* 0xbf80000003177421 */ /* 0x000fe20000000000 */
[----:B------:R-:W-:-:S03]  /*29c0*/  FSEL R3, RZ, -23, P3 ;  /* 0xc1b80000ff037808 */ /* 0x000fc60001800000 */
[----:B------:R-:W-:-:S04]  /*29d0*/  FFMA.FTZ R4, R23, R4, -0.16845393180847167969 ;  /* 0xbe2c7f3017047423 */ /* 0x000fc80000010004 */
[----:B------:R-:W-:-:S04]  /*29e0*/  FFMA.FTZ R4, R23, R4, 0.1716887056827545166 ;  /* 0x3e2fcf2a17047423 */ /* 0x000fc80000010004 */
[----:B------:R-:W-:-:S04]  /*29f0*/  FFMA.FTZ R4, R23, R4, -0.17900948226451873779 ;  /* 0xbe374e4317047423 */ /* 0x000fc80000010004 */
[----:B------:R-:W-:-:S04]  /*2a00*/  FFMA.FTZ R4, R23, R4, 0.20512372255325317383 ;  /* 0x3e520bf417047423 */ /* 0x000fc80000010004 */
[----:B------:R-:W-:-:S04]  /*2a10*/  FFMA.FTZ R4, R23, R4, -0.24046532809734344482 ;  /* 0xbe763c8b17047423 */ /* 0x000fc80000010004 */
[----:B------:R-:W-:-:S04]  /*2a20*/  FFMA.FTZ R4, R23, R4, 0.28857114911079406738 ;  /* 0x3e93bf9917047423 */ /* 0x000fc80000010004 */
[----:B------:R-:W-:-:S04]  /*2a30*/  FFMA.FTZ R4, R23, R4, -0.36067417263984680176 ;  /* 0xbeb8aa4917047423 */ /* 0x000fc80000010004 */
[----:B------:R-:W-:Y:S01]  /*2a40*/  FFMA.FTZ R4, R23, R4, 0.48089820146560668945 ;  /* 0x3ef6384a17047423 */ /* 0x000fe20000010004 */
[----:B-12---:R-:W-:Y:S06]  /*2a50*/  BRA.U !UP0, `(.L_x_18) ;  /* 0x0000000108107547 */ /* 0x006fec000b800000 */
[----:B------:R-:W-:-:S06]  /*2a60*/  USHF.L.U32 UR4, UR4, 0x1f, URZ ;  /* 0x0000001f04047899 */ /* 0x000fcc00080006ff */
[----:B------:R-:W-:-:S04]  /*2a70*/  MOV R6, UR4 ;  /* 0x0000000400067c02 */ /* 0x000fc80008000f00 */
[----:B------:R-:W0:Y:S02]  /*2a80*/  SYNCS.PHASECHK.TRANS64.TRYWAIT P3, [UR12], R6 ;  /* 0x00000006ff0075a7 */ /* 0x000e24000806110c */
[----:B0-----:R-:W-:Y:S05]  /*2a90*/  @!P3 BRA `(.L_x_19) ;  /* 0x0000000c008cb947 */ /* 0x001fea0003800000 */
.L_x_18:
[----:B------:R-:W-:Y:S01]  /*2aa0*/  BAR.SYNC.DEFER_BLOCKING 0x0 ;  /* 0x0000000000007b1d */ /* 0x000fe20000010000 */
[----:B------:R-:W-:Y:S01]  /*2ab0*/  FSETP.GT.AND P3, PT, |R29|, 8.50705917302346158658e+37, PT ;  /* 0x7e8000001d00780b */ /* 0x000fe20003f64200 */
[----:B------:R-:W-:Y:S01]  /*2ac0*/  FFMA.FTZ R24, R23, R4, -0.72134751081466674805 ;  /* 0xbf38aa3b17187423 */ /* 0x000fe20000010004 */
[----:B------:R-:W-:Y:S01]  /*2ad0*/  I2FP.F32.S32 R22, R5 ;  /* 0x0000000500167245 */ /* 0x000fe20000201400 */
[----:B------:R-:W-:Y:S01]  /*2ae0*/  UIMAD UR4, UR7, UR8, URZ ;  /* 0x00000008070472a4 */ /* 0x000fe2000f8e02ff */
[----:B------:R-:W-:Y:S01]  /*2af0*/  FSETP.GEU.AND P5, PT, |R29|, 1.175494350822287508e-38, PT ;  /* 0x008000001d00780b */ /* 0x000fe20003fae200 */
[C---:B------:R-:W-:Y:S01]  /*2b00*/  FMUL R24, R23.reuse, R24 ;  /* 0x0000001817187220 */ /* 0x040fe20000400000 */
[----:B------:R-:W-:Y:S01]  /*2b10*/  @P2 MOV R25, 0x7f800000 ;  /* 0x7f80000000192802 */ /* 0x000fe20000000f00 */
[----:B------:R-:W-:Y:S01]  /*2b20*/  FFMA.FTZ R3, R22, 1.1920928955078125e-07, R3 ;  /* 0x3400000016037823 */ /* 0x000fe20000010003 */
[----:B------:R-:W-:Y:S02]  /*2b30*/  IMAD R22, R0, UR9, RZ ;  /* 0x0000000900167c24 */ /* 0x000fe4000f8e02ff */
[----:B------:R-:W-:Y:S01]  /*2b40*/  FMUL R24, R23, R24 ;  /* 0x0000001817187220 */ /* 0x000fe20000400000 */
[----:B------:R-:W-:Y:S01]  /*2b50*/  USHF.L.U32 UR5, UR4, 0x1, URZ ;  /* 0x0000000104057899 */ /* 0x000fe200080006ff */
[----:B------:R-:W-:-:S02]  /*2b60*/  FSETP.NEU.AND P4, PT, R2, RZ, PT ;  /* 0x000000ff0200720b */ /* 0x000fc40003f8d000 */
[----:B------:R-:W-:Y:S01]  /*2b70*/  FFMA.FTZ R24, R23, 1.4426950216293334961, R24 ;  /* 0x3fb8aa3b17187823 */ /* 0x000fe20000010018 */
[----:B------:R-:W-:Y:S01]  /*2b80*/  @P3 FMUL R29, R29, 0.25 ;  /* 0x3e8000001d1d3820 */ /* 0x000fe20000400000 */
[C---:B------:R-:W-:Y:S01]  /*2b90*/  SHF.L.U32 R23, R22.reuse, 0x1, RZ ;  /* 0x0000000116177819 */ /* 0x040fe200000006ff */
[----:B------:R-:W-:-:S04]  /*2ba0*/  IMAD.HI R22, R22, 0x2, RZ ;  /* 0x0000000216167827 */ /* 0x000fc800078e02ff */
[----:B------:R-:W-:Y:S01]  /*2bb0*/  FADD R3, R3, R24 ;  /* 0x0000001803037221 */ /* 0x000fe20000000000 */
[----:B------:R-:W-:Y:S01]  /*2bc0*/  @!P5 FMUL R29, R29, 16777216 ;  /* 0x4b8000001d1dd820 */ /* 0x000fe20000400000 */
[----:B------:R-:W-:Y:S01]  /*2bd0*/  @P2 FFMA.FTZ R3, R2, R25, +INF ;  /* 0x7f80000002032423 */ /* 0x000fe20000010019 */
[----:B------:R-:W-:Y:S01]  /*2be0*/  IADD3 R20, P2, P6, R23, UR5, R20 ;  /* 0x0000000517147c10 */ /* 0x000fe2000fe5e014 */
[----:B------:R-:W-:Y:S01]  /*2bf0*/  UIMAD.WIDE UR4, UR4, 0x2, URZ ;  /* 0x00000002040478a5 */ /* 0x000fe2000f8e02ff */
[----:B------:R-:W0:Y:S02]  /*2c00*/  LDC R23, c[0x0][0x3e8] ;  /* 0x0000fa00ff177b82 */ /* 0x000e240000000800 */
[----:B------:R-:W1:Y:S01]  /*2c10*/  MUFU.RCP R29, R29 ;  /* 0x0000001d001d7308 */ /* 0x000e620000001000 */
[----:B------:R-:W-:Y:S02]  /*2c20*/  FSEL R3, R3, -INF , P4 ;  /* 0xff80000003037808 */ /* 0x000fe40002000000 */
[----:B------:R-:W-:Y:S01]  /*2c30*/  IADD3.X R21, PT, PT, R22, UR5, R21, P2, P6 ;  /* 0x0000000516157c10 */ /* 0x000fe200097ec415 */
[----:B------:R-:W2:Y:S02]  /*2c40*/  @!P1 SYNCS.CCTL.IV [UR10+0x1600] ;  /* 0x00160000ff0099b1 */ /* 0x000ea4000800000a */
[----:B--2---:R-:W-:Y:S01]  /*2c50*/  BAR.SYNC.DEFER_BLOCKING 0x0 ;  /* 0x0000000000007b1d */ /* 0x004fe20000010000 */
[----:B------:R-:W-:-:S05]  /*2c60*/  FFMA R28, R3, 0.69314718246459960938, R28 ;  /* 0x3f317218031c7823 */ /* 0x000fca000000001c */
[----:B------:R-:W2:Y:S01]  /*2c70*/  LDCU UR4, c[0x0][0x3ec] ;  /* 0x00007d80ff0477ac */ /* 0x000ea20008000800 */
[----:B------:R-:W3:Y:S01]  /*2c80*/  LDTM.x16 R4, tmem[UR11] ;  /* 0x0000000b000479ee */ /* 0x000ee20008240000 */
[C---:B0-----:R-:W-:Y:S01]  /*2c90*/  IMAD R51, R23.reuse, 0x14, RZ ;  /* 0x0000001417337824 */ /* 0x041fe200078e02ff */
[CC--:B------:R-:W-:Y:S01]  /*2ca0*/  LEA R27, R23.reuse, -R23.reuse, 0x3 ;  /* 0x80000017171b7211 */ /* 0x0c0fe200078e18ff */
[C---:B------:R-:W-:Y:S01]  /*2cb0*/  IMAD R53, R23.reuse, 0x18, RZ ;  /* 0x0000001817357824 */ /* 0x040fe200078e02ff */
[C---:B------:R-:W-:Y:S01]  /*2cc0*/  SHF.L.U32 R33, R23.reuse, 0x1, RZ ;  /* 0x0000000117217819 */ /* 0x040fe200000006ff */
[C---:B------:R-:W-:Y:S01]  /*2cd0*/  IMAD R49, R23.reuse, 0x12, RZ ;  /* 0x0000001217317824 */ /* 0x040fe200078e02ff */
[C---:B------:R-:W-:Y:S01]  /*2ce0*/  LEA R41, R23.reuse, -R23, 0x4 ;  /* 0x8000001717297211 */ /* 0x040fe200078e20ff */
[C---:B------:R-:W-:Y:S01]  /*2cf0*/  IMAD R47, R23.reuse, 0x16, RZ ;  /* 0x00000016172f7824 */ /* 0x040fe200078e02ff */
[C---:B------:R-:W-:Y:S01]  /*2d00*/  SHF.L.U32 R35, R23.reuse, 0x2, RZ ;  /* 0x0000000217237819 */ /* 0x040fe200000006ff */
[C---:B------:R-:W-:Y:S01]  /*2d10*/  IMAD R45, R23.reuse, 0x1a, RZ ;  /* 0x0000001a172d7824 */ /* 0x040fe200078e02ff */
[C---:B------:R-:W-:Y:S01]  /*2d20*/  SHF.L.U32 R37, R23.reuse, 0x3, RZ ;  /* 0x0000000317257819 */ /* 0x040fe200000006ff */
[C---:B------:R-:W-:Y:S01]  /*2d30*/  IMAD R25, R23.reuse, 0xb, RZ ;  /* 0x0000000b17197824 */ /* 0x040fe200078e02ff */
[----:B------:R-:W0:Y:S01]  /*2d40*/  @!P1 SYNCS.CCTL.IV [UR10+0x1608] ;  /* 0x00160800ff0099b1 */ /* 0x000e22000800000a */
[C---:B------:R-:W-:Y:S01]  /*2d50*/  IMAD R31, R23.reuse, 0xd, RZ ;  /* 0x0000000d171f7824 */ /* 0x040fe200078e02ff */
[----:B------:R-:W-:Y:S01]  /*2d60*/  NOP ;  /* 0x0000000000007918 */ /* 0x000fe20000000000 */
[----:B------:R-:W-:Y:S01]  /*2d70*/  IMAD R43, R23, 0x1e, RZ ;  /* 0x0000001e172b7824 */ /* 0x000fe200078e02ff */
[----:B--2---:R-:W-:Y:S01]  /*2d80*/  UIMAD UR4, UR7, UR4, URZ ;  /* 0x00000004070472a4 */ /* 0x004fe2000f8e02ff */
[----:B---3--:R-:W-:Y:S01]  /*2d90*/  @P3 FMUL R4, R4, 0.25 ;  /* 0x3e80000004043820 */ /* 0x008fe20000400000 */
[----:B------:R-:W-:Y:S01]  /*2da0*/  @P3 FMUL R5, R5, 0.25 ;  /* 0x3e80000005053820 */ /* 0x000fe20000400000 */
[----:B------:R-:W-:Y:S01]  /*2db0*/  @P3 FMUL R12, R12, 0.25 ;  /* 0x3e8000000c0c3820 */ /* 0x000fe20000400000 */
[----:B------:R-:W-:Y:S01]  /*2dc0*/  @P3 FMUL R13, R13, 0.25 ;  /* 0x3e8000000d0d3820 */ /* 0x000fe20000400000 */
[----:B------:R-:W-:Y:S01]  /*2dd0*/  @P3 FMUL R7, R7, 0.25 ;  /* 0x3e80000007073820 */ /* 0x000fe20000400000 */
[----:B------:R-:W-:Y:S01]  /*2de0*/  @P3 FMUL R8, R8, 0.25 ;  /* 0x3e80000008083820 */ /* 0x000fe20000400000 */
[----:B------:R-:W-:Y:S01]  /*2df0*/  @P3 FMUL R9, R9, 0.25 ;  /* 0x3e80000009093820 */ /* 0x000fe20000400000 */
[----:B------:R-:W-:Y:S01]  /*2e00*/  @!P5 FMUL R4, R4, 16777216 ;  /* 0x4b8000000404d820 */ /* 0x000fe20000400000 */
[----:B------:R-:W-:Y:S01]  /*2e10*/  @!P5 FMUL R5, R5, 16777216 ;  /* 0x4b8000000505d820 */ /* 0x000fe20000400000 */
[----:B------:R-:W-:Y:S01]  /*2e20*/  @!P5 FMUL R12, R12, 16777216 ;  /* 0x4b8000000c0cd820 */ /* 0x000fe20000400000 */
[----:B------:R-:W-:Y:S01]  /*2e30*/  @!P5 FMUL R13, R13, 16777216 ;  /* 0x4b8000000d0dd820 */ /* 0x000fe20000400000 */
[----:B------:R-:W-:Y:S01]  /*2e40*/  @P3 FMUL R10, R10, 0.25 ;  /* 0x3e8000000a0a3820 */ /* 0x000fe20000400000 */
[----:B------:R-:W-:Y:S01]  /*2e50*/  @P3 FMUL R11, R11, 0.25 ;  /* 0x3e8000000b0b3820 */ /* 0x000fe20000400000 */
[----:B------:R-:W-:Y:S01]  /*2e60*/  @P3 FMUL R6, R6, 0.25 ;  /* 0x3e80000006063820 */ /* 0x000fe20000400000 */
[----:B------:R-:W-:Y:S01]  /*2e70*/  @!P5 FMUL R7, R7, 16777216 ;  /* 0x4b8000000707d820 */ /* 0x000fe20000400000 */
[----:B------:R-:W-:Y:S01]  /*2e80*/  @!P5 FMUL R8, R8, 16777216 ;  /* 0x4b8000000808d820 */ /* 0x000fe20000400000 */
[----:B------:R-:W-:Y:S01]  /*2e90*/  @!P5 FMUL R9, R9, 16777216 ;  /* 0x4b8000000909d820 */ /* 0x000fe20000400000 */
[----:B------:R-:W-:Y:S01]  /*2ea0*/  @P3 FMUL R14, R14, 0.25 ;  /* 0x3e8000000e0e3820 */ /* 0x000fe20000400000 */
[----:B------:R-:W-:Y:S01]  /*2eb0*/  @P3 FMUL R15, R15, 0.25 ;  /* 0x3e8000000f0f3820 */ /* 0x000fe20000400000 */
[----:B------:R-:W-:Y:S01]  /*2ec0*/  @P3 FMUL R18, R18, 0.25 ;  /* 0x3e80000012123820 */ /* 0x000fe20000400000 */
[----:B------:R-:W-:Y:S01]  /*2ed0*/  @P3 FMUL R19, R19, 0.25 ;  /* 0x3e80000013133820 */ /* 0x000fe20000400000 */
[C---:B-1----:R-:W-:Y:S01]  /*2ee0*/  FMUL R40, R29.reuse, R4 ;  /* 0x000000041d287220 */ /* 0x042fe20000400000 */
[C---:B------:R-:W-:Y:S01]  /*2ef0*/  FMUL R5, R29.reuse, R5 ;  /* 0x000000051d057220 */ /* 0x040fe20000400000 */
[C---:B------:R-:W-:Y:S01]  /*2f00*/  FMUL R12, R29.reuse, R12 ;  /* 0x0000000c1d0c7220 */ /* 0x040fe20000400000 */
[----:B------:R-:W-:Y:S01]  /*2f10*/  FMUL R13, R29, R13 ;  /* 0x0000000d1d0d7220 */ /* 0x000fe20000400000 */
[----:B------:R-:W-:Y:S01]  /*2f20*/  @P3 FMUL R16, R16, 0.25 ;  /* 0x3e80000010103820 */ /* 0x000fe20000400000 */
[----:B------:R-:W-:Y:S01]  /*2f30*/  @P3 FMUL R17, R17, 0.25 ;  /* 0x3e80000011113820 */ /* 0x000fe20000400000 */
[----:B------:R-:W-:Y:S01]  /*2f40*/  @!P5 FMUL R10, R10, 16777216 ;  /* 0x4b8000000a0ad820 */ /* 0x000fe20000400000 */
[----:B------:R-:W-:Y:S01]  /*2f50*/  @!P5 FMUL R11, R11, 16777216 ;  /* 0x4b8000000b0bd820 */ /* 0x000fe20000400000 */
[----:B------:R-:W-:Y:S01]  /*2f60*/  @!P5 FMUL R6, R6, 16777216 ;  /* 0x4b8000000606d820 */ /* 0x000fe20000400000 */
[C---:B------:R-:W-:Y:S01]  /*2f70*/  FMUL R2, R29.reuse, R7 ;  /* 0x000000071d027220 */ /* 0x040fe20000400000 */
[C---:B------:R-:W-:Y:S01]  /*2f80*/  FMUL R38, R29.reuse, R8 ;  /* 0x000000081d267220 */ /* 0x040fe20000400000 */
[----:B------:R-:W-:Y:S01]  /*2f90*/  FMUL R9, R29, R9 ;  /* 0x000000091d097220 */ /* 0x000fe20000400000 */
[----:B------:R-:W-:Y:S01]  /*2fa0*/  @!P5 FMUL R14, R14, 16777216 ;  /* 0x4b8000000e0ed820 */ /* 0x000fe20000400000 */
[----:B------:R-:W-:Y:S01]  /*2fb0*/  @!P5 FMUL R15, R15, 16777216 ;  /* 0x4b8000000f0fd820 */ /* 0x000fe20000400000 */
[----:B------:R-:W-:Y:S01]  /*2fc0*/  @!P5 FMUL R18, R18, 16777216 ;  /* 0x4b8000001212d820 */ /* 0x000fe20000400000 */
[----:B------:R-:W-:Y:S01]  /*2fd0*/  @!P5 FMUL R19, R19, 16777216 ;  /* 0x4b8000001313d820 */ /* 0x000fe20000400000 */
[----:B------:R-:W-:Y:S01]  /*2fe0*/  IMAD R7, R23, 0xc, RZ ;  /* 0x0000000c17077824 */ /* 0x000fe200078e02ff */
[----:B------:R-:W-:Y:S01]  /*2ff0*/  F2FP.BF16.F32.PACK_AB R40, R5, R40 ;  /* 0x000000280528723e */ /* 0x000fe200000010ff */
[----:B------:R-:W-:Y:S01]  /*3000*/  @!P5 FMUL R16, R16, 16777216 ;  /* 0x4b8000001010d820 */ /* 0x000fe20000400000 */
[----:B------:R-:W-:Y:S01]  /*3010*/  @!P5 FMUL R17, R17, 16777216 ;  /* 0x4b8000001111d820 */ /* 0x000fe20000400000 */
[C---:B------:R-:W-:Y:S01]  /*3020*/  FMUL R10, R29.reuse, R10 ;  /* 0x0000000a1d0a7220 */ /* 0x040fe20000400000 */
[----:B------:R-:W-:Y:S01]  /*3030*/  FMUL R11, R29, R11 ;  /* 0x0000000b1d0b7220 */ /* 0x000fe20000400000 */
[----:B------:R-:W-:Y:S01]  /*3040*/  F2FP.BF16.F32.PACK_AB R5, R13, R12 ;  /* 0x0000000c0d05723e */ /* 0x000fe200000010ff */
[----:B------:R-:W-:Y:S01]  /*3050*/  FMUL R39, R29, R6 ;  /* 0x000000061d277220 */ /* 0x000fe20000400000 */
[----:B------:R-:W-:-:S02]  /*3060*/  IMAD R13, R23, 0x6, RZ ;  /* 0x00000006170d7824 */ /* 0x000fc400078e02ff */
[C---:B------:R-:W-:Y:S01]  /*3070*/  FMUL R4, R29.reuse, R14 ;  /* 0x0000000e1d047220 */ /* 0x040fe20000400000 */
[C---:B------:R-:W-:Y:S01]  /*3080*/  FMUL R15, R29.reuse, R15 ;  /* 0x0000000f1d0f7220 */ /* 0x040fe20000400000 */
[C---:B------:R-:W-:Y:S01]  /*3090*/  FMUL R18, R29.reuse, R18 ;  /* 0x000000121d127220 */ /* 0x040fe20000400000 */
[----:B------:R-:W-:Y:S01]  /*30a0*/  FMUL R19, R29, R19 ;  /* 0x000000131d137220 */ /* 0x000fe20000400000 */
[----:B------:R-:W-:Y:S01]  /*30b0*/  F2FP.BF16.F32.PACK_AB R38, R9, R38 ;  /* 0x000000260926723e */ /* 0x000fe200000010ff */
[----:B------:R-:W-:Y:S01]  /*30c0*/  IMAD R9, R23, 0xa, RZ ;  /* 0x0000000a17097824 */ /* 0x000fe200078e02ff */
[----:B------:R-:W-:Y:S01]  /*30d0*/  IADD3 R12, P6, PT, R7, R20, RZ ;  /* 0x00000014070c7210 */ /* 0x000fe20007fde0ff */
[C---:B------:R-:W-:Y:S01]  /*30e0*/  FMUL R16, R29.reuse, R16 ;  /* 0x000000101d107220 */ /* 0x040fe20000400000 */
[----:B------:R-:W-:Y:S01]  /*30f0*/  FMUL R17, R29, R17 ;  /* 0x000000111d117220 */ /* 0x000fe20000400000 */
[----:B------:R-:W-:Y:S01]  /*3100*/  F2FP.BF16.F32.PACK_AB R29, R11, R10 ;  /* 0x0000000a0b1d723e */ /* 0x000fe200000010ff */
[C---:B------:R-:W-:Y:S01]  /*3110*/  IMAD R11, R23.reuse, 0xe, RZ ;  /* 0x0000000e170b7824 */ /* 0x040fe200078e02ff */
[----:B------:R-:W-:Y:S01]  /*3120*/  F2FP.BF16.F32.PACK_AB R39, R2, R39 ;  /* 0x000000270227723e */ /* 0x000fe200000010ff */
[----:B------:R-:W-:Y:S01]  /*3130*/  IMAD R10, R23, 0x1c, RZ ;  /* 0x0000001c170a7824 */ /* 0x000fe200078e02ff */
[-C--:B------:R-:W-:Y:S01]  /*3140*/  IADD3 R8, P2, PT, R51, R20.reuse, RZ ;  /* 0x0000001433087210 */ /* 0x080fe20007f5e0ff */
[----:B------:R1:W-:Y:S01]  /*3150*/  STG.E.U16 desc[UR20][R20.64], R40 ;  /* 0x0000002814007986 */ /* 0x0003e2000c101514 */
[----:B------:R-:W-:Y:S01]  /*3160*/  IADD3 R14, P4, PT, R13, R20, RZ ;  /* 0x000000140d0e7210 */ /* 0x000fe20007f9e0ff */
[----:B------:R-:W-:Y:S01]  /*3170*/  USHF.L.U32 UR6, UR4, 0x2, URZ ;  /* 0x0000000204067899 */ /* 0x000fe200080006ff */
[----:B------:R-:W-:Y:S01]  /*3180*/  F2FP.BF16.F32.PACK_AB R4, R15, R4 ;  /* 0x000000040f04723e */ /* 0x000fe200000010ff */
[----:B------:R-:W-:Y:S01]  /*3190*/  UIMAD.WIDE UR4, UR4, 0x4, URZ ;  /* 0x00000004040478a5 */ /* 0x000fe2000f8e02ff */
[----:B------:R-:W-:-:S02]  /*31a0*/  F2FP.BF16.F32.PACK_AB R2, R19, R18 ;  /* 0x000000121302723e */ /* 0x000fc400000010ff */
[----:B------:R-:W-:Y:S02]  /*31b0*/  LEA.HI.X.SX32 R13, R13, R21, 0x1, P6 ;  /* 0x000000150d0d7211 */ /* 0x000fe400030f0eff */
[CC--:B------:R-:W-:Y:S02]  /*31c0*/  LEA R15, R23.reuse, R23.reuse, 0x1 ;  /* 0x00000017170f7211 */ /* 0x0c0fe400078e08ff */
[----:B------:R-:W-:Y:S02]  /*31d0*/  LEA R19, R23, R23, 0x2 ;  /* 0x0000001717137211 */ /* 0x000fe400078e10ff */
[-C--:B------:R-:W-:Y:S02]  /*31e0*/  IADD3 R6, P3, PT, R53, R20.reuse, RZ ;  /* 0x0000001435067210 */ /* 0x080fe40007f7e0ff */
[C---:B------:R-:W-:Y:S02]  /*31f0*/  IADD3 R18, P6, PT, R9.reuse, R20, RZ ;  /* 0x0000001409127210 */ /* 0x040fe40007fde0ff */
[----:B------:R-:W-:-:S02]  /*3200*/  LEA.HI.X.SX32 R9, R9, R21, 0x1, P2 ;  /* 0x0000001509097211 */ /* 0x000fc400010f0eff */
[----:B------:R-:W-:Y:S02]  /*3210*/  IADD3 R26, P2, PT, R11, R20, RZ ;  /* 0x000000140b1a7210 */ /* 0x000fe40007f5e0ff */
[----:B------:R-:W-:Y:S02]  /*3220*/  F2FP.BF16.F32.PACK_AB R3, R17, R16 ;  /* 0x000000101103723e */ /* 0x000fe400000010ff */
[----:B------:R-:W-:Y:S02]  /*3230*/  IADD3 R10, P5, PT, R10, R20, RZ ;  /* 0x000000140a0a7210 */ /* 0x000fe40007fbe0ff */
[-C--:B------:R-:W-:Y:S02]  /*3240*/  LEA.HI.X.SX32 R7, R7, R21.reuse, 0x1, P3 ;  /* 0x0000001507077211 */ /* 0x080fe400018f0eff */
[-C--:B------:R-:W-:Y:S02]  /*3250*/  LEA.HI.X.SX32 R15, R15, R21.reuse, 0x1, P4 ;  /* 0x000000150f0f7211 */ /* 0x080fe400020f0eff */
[----:B------:R-:W-:-:S02]  /*3260*/  LEA.HI.X.SX32 R19, R19, R21, 0x1, P6 ;  /* 0x0000001513137211 */ /* 0x000fc400030f0eff */
[----:B------:R-:W-:Y:S02]  /*3270*/  LEA R17, R23, R23, 0x3 ;  /* 0x0000001717117211 */ /* 0x000fe400078e18ff */
[-C--:B------:R-:W-:Y:S02]  /*3280*/  IADD3 R16, P3, PT, R49, R20.reuse, RZ ;  /* 0x0000001431107210 */ /* 0x080fe40007f7e0ff */
[-C--:B------:R-:W-:Y:S02]  /*3290*/  IADD3 R24, P4, PT, R47, R20.reuse, RZ ;  /* 0x000000142f187210 */ /* 0x080fe40007f9e0ff */
[----:B------:R-:W-:Y:S02]  /*32a0*/  IADD3 R30, P6, PT, R45, R20, RZ ;  /* 0x000000142d1e7210 */ /* 0x000fe40007fde0ff */
[-C--:B------:R-:W-:Y:S02]  /*32b0*/  LEA.HI.X.SX32 R27, R27, R21.reuse, 0x1, P2 ;  /* 0x000000151b1b7211 */ /* 0x080fe400010f0eff */
[----:B------:R-:W-:-:S02]  /*32c0*/  LEA.HI.X.SX32 R11, R11, R21, 0x1, P5 ;  /* 0x000000150b0b7211 */ /* 0x000fc400028f0eff */
[-C--:B------:R-:W-:Y:S02]  /*32d0*/  IADD3 R42, P2, PT, R33, R20.reuse, RZ ;  /* 0x00000014212a7210 */ /* 0x080fe40007f5e0ff */
[-C--:B------:R-:W-:Y:S02]  /*32e0*/  IADD3 R22, P5, PT, R43, R20.reuse, RZ ;  /* 0x000000142b167210 */ /* 0x080fe40007fbe0ff */
[-C--:B------:R-:W-:Y:S02]  /*32f0*/  LEA.HI.X.SX32 R17, R17, R21.reuse, 0x1, P3 ;  /* 0x0000001511117211 */ /* 0x080fe400018f0eff */
[-C--:B------:R-:W-:Y:S02]  /*3300*/  LEA.HI.X.SX32 R25, R25, R21.reuse, 0x1, P4 ;  /* 0x0000001519197211 */ /* 0x080fe400020f0eff */
[----:B------:R-:W-:Y:S02]  /*3310*/  LEA.HI.X.SX32 R31, R31, R21, 0x1, P6 ;  /* 0x000000151f1f7211 */ /* 0x000fe400030f0eff */
[----:B------:R-:W-:-:S02]  /*3320*/  LEA R32, P3, R23, R20, 0x2 ;  /* 0x0000001417207211 */ /* 0x000fc400078610ff */
[CC--:B------:R-:W-:Y:S02]  /*3330*/  LEA R34, P4, R23.reuse, R20.reuse, 0x3 ;  /* 0x0000001417227211 */ /* 0x0c0fe400078818ff */
[C---:B------:R-:W-:Y:S02]  /*3340*/  LEA R36, P6, R23.reuse, R20, 0x4 ;  /* 0x0000001417247211 */ /* 0x040fe400078c20ff */
[-C--:B------:R-:W-:Y:S02]  /*3350*/  LEA.HI.X.SX32 R43, R23, R21.reuse, 0x1, P2 ;  /* 0x00000015172b7211 */ /* 0x080fe400010f0eff */
[-C--:B------:R-:W-:Y:S02]  /*3360*/  LEA.HI.X.SX32 R23, R41, R21.reuse, 0x1, P5 ;  /* 0x0000001529177211 */ /* 0x080fe400028f0eff */
[-C--:B------:R-:W-:Y:S02]  /*3370*/  LEA.HI.X.SX32 R33, R33, R21.reuse, 0x1, P3 ;  /* 0x0000001521217211 */ /* 0x080fe400018f0eff */
[----:B------:R-:W-:-:S02]  /*3380*/  LEA.HI.X.SX32 R35, R35, R21, 0x1, P4 ;  /* 0x0000001523237211 */ /* 0x000fc400020f0eff */
[----:B------:R-:W-:Y:S02]  /*3390*/  LEA.HI.X.SX32 R37, R37, R21, 0x1, P6 ;  /* 0x0000001525257211 */ /* 0x000fe400030f0eff */
[----:B------:R-:W-:Y:S01]  /*33a0*/  PRMT R41, R40, 0x7632, R41 ;  /* 0x0000763228297816 */ /* 0x000fe20000000029 */
[----:B-1----:R-:W1:Y:S04]  /*33b0*/  LDC.64 R20, c[0x0][0x3a0] ;  /* 0x0000e800ff147b82 */ /* 0x002e680000000a00 */
[----:B------:R2:W-:Y:S04]  /*33c0*/  STG.E.U16 desc[UR20][R42.64], R41 ;  /* 0x000000292a007986 */ /* 0x0005e8000c101514 */
[----:B------:R-:W-:Y:S01]  /*33d0*/  STG.E.U16 desc[UR20][R32.64], R39 ;  /* 0x0000002720007986 */ /* 0x000fe2000c101514 */
[----:B--2---:R-:W-:-:S05]  /*33e0*/  PRMT R43, R39, 0x7632, R43 ;  /* 0x00007632272b7816 */ /* 0x004fca000000002b */
[----:B------:R2:W-:Y:S04]  /*33f0*/  STG.E.U16 desc[UR20][R14.64], R43 ;  /* 0x0000002b0e007986 */ /* 0x0005e8000c101514 */
[----:B------:R-:W-:Y:S01]  /*3400*/  STG.E.U16 desc[UR20][R34.64], R38 ;  /* 0x0000002622007986 */ /* 0x000fe2000c101514 */
[----:B--2---:R-:W-:Y:S02]  /*3410*/  PRMT R15, R38, 0x7632, R15 ;  /* 0x00007632260f7816 */ /* 0x004fe4000000000f */
[----:B------:R-:W-:-:S03]  /*3420*/  PRMT R14, R5, 0x7632, R14 ;  /* 0x00007632050e7816 */ /* 0x000fc6000000000e */
[----:B------:R2:W-:Y:S04]  /*3430*/  STG.E.U16 desc[UR20][R18.64], R15 ;  /* 0x0000000f12007986 */ /* 0x0005e8000c101514 */
[----:B------:R3:W-:Y:S01]  /*3440*/  STG.E.U16 desc[UR20][R12.64], R29 ;  /* 0x0000001d0c007986 */ /* 0x0007e2000c101514 */
[----:B--2---:R-:W-:Y:S02]  /*3450*/  PRMT R19, R29, 0x7632, R19 ;  /* 0x000076321d137816 */ /* 0x004fe40000000013 */
[----:B------:R-:W-:Y:S02]  /*3460*/  PRMT R15, R3, 0x7632, R15 ;  /* 0x00007632030f7816 */ /* 0x000fe4000000000f */
[----:B---3--:R-:W-:Y:S01]  /*3470*/  PRMT R13, R5, 0x7610, R13 ;  /* 0x00007610050d7816 */ /* 0x008fe2000000000d */
[----:B------:R-:W-:Y:S01]  /*3480*/  STG.E.U16 desc[UR20][R26.64], R19 ;  /* 0x000000131a007986 */ /* 0x000fe2000c101514 */
[C---:B------:R-:W-:Y:S01]  /*3490*/  SHF.L.U32 R5, R0.reuse, 0x2, RZ ;  /* 0x0000000200057819 */ /* 0x040fe200000006ff */
[----:B------:R-:W-:-:S02]  /*34a0*/  IMAD.HI R0, R0, 0x4, RZ ;  /* 0x0000000400007827 */ /* 0x000fc400078e02ff */
[----:B------:R-:W-:Y:S01]  /*34b0*/  STG.E.U16 desc[UR20][R36.64], R13 ;  /* 0x0000000d24007986 */ /* 0x000fe2000c101514 */
[----:B-1----:R-:W-:-:S03]  /*34c0*/  IADD3 R20, P1, P2, R5, UR6, R20 ;  /* 0x0000000605147c10 */ /* 0x002fc6000fa3e014 */
[----:B------:R1:W-:Y:S01]  /*34d0*/  STG.E.U16 desc[UR20][R16.64], R14 ;  /* 0x0000000e10007986 */ /* 0x0003e2000c101514 */
[----:B------:R-:W-:Y:S02]  /*34e0*/  IADD3.X R21, PT, PT, R0, UR5, R21, P1, P2 ;  /* 0x0000000500157c10 */ /* 0x000fe40008fe4415 */
[----:B------:R-:W-:Y:S01]  /*34f0*/  PRMT R0, R2, 0x7632, R0 ;  /* 0x0000763202007816 */ /* 0x000fe20000000000 */
[----:B------:R2:W-:Y:S01]  /*3500*/  STG.E.U16 desc[UR20][R8.64], R4 ;  /* 0x0000000408007986 */ /* 0x0005e2000c101514 */
[----:B-1----:R-:W-:-:S05]  /*3510*/  PRMT R17, R4, 0x7632, R17 ;  /* 0x0000763204117816 */ /* 0x002fca0000000011 */
[----:B------:R2:W-:Y:S04]  /*3520*/  STG.E.U16 desc[UR20][R24.64], R17 ;  /* 0x0000001118007986 */ /* 0x0005e8000c101514 */
[----:B------:R2:W-:Y:S04]  /*3530*/  STG.E.U16 desc[UR20][R6.64], R3 ;  /* 0x0000000306007986 */ /* 0x0005e8000c101514 */
[----:B------:R2:W-:Y:S04]  /*3540*/  STG.E.U16 desc[UR20][R30.64], R15 ;  /* 0x0000000f1e007986 */ /* 0x0005e8000c101514 */
[----:B------:R2:W-:Y:S04]  /*3550*/  STG.E.U16 desc[UR20][R10.64], R2 ;  /* 0x000000020a007986 */ /* 0x0005e8000c101514 */
[----:B------:R2:W-:Y:S04]  /*3560*/  STG.E.U16 desc[UR20][R22.64], R0 ;  /* 0x0000000016007986 */ /* 0x0005e8000c101514 */
[----:B------:R2:W-:Y:S01]  /*3570*/  STG.E desc[UR20][R20.64], R28 ;  /* 0x0000001c14007986 */ /* 0x0005e2000c101914 */
[----:B0-----:R-:W-:Y:S06]  /*3580*/  BAR.SYNC.DEFER_BLOCKING 0x0 ;  /* 0x0000000000007b1d */ /* 0x001fec0000010000 */
[----:B------:R-:W-:Y:S05]  /*3590*/  @P0 BRA `(.L_x_20) ;  /* 0x0000000000a00947 */ /* 0x000fea0003800000 */
[----:B------:R-:W0:Y:S01]  /*35a0*/  S2UR UR5, SR_CgaCtaId ;  /* 0x00000000000579c3 */ /* 0x000e220000008800 */
[----:B------:R-:W-:Y:S01]  /*35b0*/  NOP ;  /* 0x0000000000007918 */ /* 0x000fe20000000000 */
[----:B------:R-:W-:Y:S01]  /*35c0*/  UMOV UR4, 0x50 ;  /* 0x0000005000047882 */ /* 0x000fe20000000000 */
[----:B--2---:R-:W-:Y:S01]  /*35d0*/  MOV R0, UR24 ;  /* 0x0000001800007c02 */ /* 0x004fe20008000f00 */
[----:B------:R-:W-:Y:S01]  /*35e0*/  HFMA2 R7, -RZ, RZ, 0, 5.9604644775390625e-08 ;  /* 0x00000001ff077431 */ /* 0x000fe200000001ff */
[----:B------:R-:W-:Y:S02]  /*35f0*/  MOV R3, 0x3 ;  /* 0x0000000300037802 */ /* 0x000fe40000000f00 */
[----:B------:R-:W-:-:S04]  /*3600*/  LOP3.LUT R0, R0, 0xffff, RZ, 0xc0, !PT ;  /* 0x0000ffff00007812 */ /* 0x000fc800078ec0ff */
[----:B------:R-:W-:-:S04]  /*3610*/  SHF.R.U32.HI R0, RZ, 0x5, R0 ;  /* 0x00000005ff007819 */ /* 0x000fc80000011600 */
[----:B------:R-:W-:Y:S02]  /*3620*/  IADD3 R2, PT, PT, R0, 0x10, RZ ;  /* 0x0000001000027810 */ /* 0x000fe40007ffe0ff */
[----:B------:R-:W-:Y:S01]  /*3630*/  SHF.L.U32 R0, R3, R0, RZ ;  /* 0x0000000003007219 */ /* 0x000fe200000006ff */
[----:B0-----:R-:W-:Y:S01]  /*3640*/  ULEA UR6, UR5, UR4, 0x18 ;  /* 0x0000000405067291 */ /* 0x001fe2000f8ec0ff */
[----:B------:R-:W-:-:S04]  /*3650*/  SHF.L.U32 R3, R7, R2, RZ ;  /* 0x0000000207037219 */ /* 0x000fc800000006ff */
[----:B------:R-:W-:-:S04]  /*3660*/  LOP3.LUT R0, R3, R0, RZ, 0xfc, !PT ;  /* 0x0000000003007212 */ /* 0x000fc800078efcff */
[----:B------:R-:W0:Y:S01]  /*3670*/  LDS R5, [UR6] ;  /* 0x00000006ff057984 */ /* 0x000e220008000800 */
[C---:B------:R-:W-:Y:S02]  /*3680*/  LOP3.LUT R2, R0.reuse, 0xffff, RZ, 0xc0, !PT ;  /* 0x0000ffff00027812 */ /* 0x040fe400078ec0ff */
[----:B0-----:R-:W-:-:S04]  /*3690*/  LOP3.LUT R3, R0, 0xffff, R5, 0x80, !PT ;  /* 0x0000ffff00037812 */ /* 0x001fc800078e8005 */
[----:B------:R-:W-:-:S13]  /*36a0*/  ISETP.NE.AND P0, PT, R3, R2, PT ;  /* 0x000000020300720c */ /* 0x000fda0003f05270 */
[----:B------:R-:W-:Y:S05]  /*36b0*/  @P0 BRA `(.L_x_21) ;  /* 0x0000000000500947 */ /* 0x000fea0003800000 */
[----:B------:R-:W-:Y:S02]  /*36c0*/  SHF.R.U32.HI R5, RZ, 0x10, R5 ;  /* 0x00000010ff057819 */ /* 0x000fe40000011605 */
[----:B------:R-:W-:-:S04]  /*36d0*/  SHF.R.U32.HI R2, RZ, 0x10, R0 ;  /* 0x00000010ff027819 */ /* 0x000fc80000011600 */
[----:B------:R-:W-:-:S04]  /*36e0*/  LOP3.LUT R5, R5, R2, RZ, 0xc0, !PT ;  /* 0x0000000205057212 */ /* 0x000fc800078ec0ff */
[----:B------:R-:W-:-:S13]  /*36f0*/  ISETP.NE.AND P0, PT, R5, R2, PT ;  /* 0x000000020500720c */ /* 0x000fda0003f05270 */
[----:B------:R-:W-:Y:S05]  /*3700*/  @P0 BRA `(.L_x_22) ;  /* 0x0000000000300947 */ /* 0x000fea0003800000 */
[----:B------:R-:W-:Y:S01]  /*3710*/  R2UR UR4, R0 ;  /* 0x00000000000472ca */ /* 0x000fe200000e0000 */
[----:B------:R-:W-:Y:S01]  /*3720*/  VOTEU.ANY UR5, UPT, PT ;  /* 0x0000000000057886 */ /* 0x000fe200038e0100 */
[----:B------:R-:W0:Y:S01]  /*3730*/  S2R R0, SR_LANEID ;  /* 0x0000000000007919 */ /* 0x000e220000000000 */
[----:B------:R-:W-:-:S10]  /*3740*/  UFLO.U32 UR5, UR5 ;  /* 0x00000005000572bd */ /* 0x000fd400080e0000 */
[----:B------:R-:W-:-:S06]  /*3750*/  ULOP3.LUT UR4, URZ, UR4, URZ, 0x33, !UPT ;  /* 0x00000004ff047292 */ /* 0x000fcc000f8e33ff */
[----:B------:R-:W-:-:S04]  /*3760*/  MOV R2, UR4 ;  /* 0x0000000400027c02 */ /* 0x000fc80008000f00 */
[----:B------:R-:W1:Y:S02]  /*3770*/  REDUX UR7, R2 ;  /* 0x00000000020773c4 */ /* 0x000e640000000000 */
[----:B------:R3:W-:Y:S01]  /*3780*/  UTCATOMSWS.AND URZ, UR4 ;  /* 0x0000000400ff79e3 */ /* 0x0007e20008000000 */
[----:B0-----:R-:W-:Y:S02]  /*3790*/  ISETP.EQ.U32.AND P0, PT, R0, UR5, PT ;  /* 0x0000000500007c0c */ /* 0x001fe4000bf02070 */
[----:B-1----:R-:W-:-:S11]  /*37a0*/  MOV R0, UR7 ;  /* 0x0000000700007c02 */ /* 0x002fd60008000f00 */
[----:B------:R3:W-:Y:S01]  /*37b0*/  @P0 ATOMS.AND RZ, [UR6], R0 ;  /* 0x00000000ffff098c */ /* 0x0007e2000a800006 */
[----:B------:R-:W-:Y:S05]  /*37c0*/  BRA `(.L_x_20) ;  /* 0x0000000000147947 */ /* 0x000fea0003800000 */
.L_x_22:
[----:B------:R-:W-:-:S07]  /*37d0*/  MOV R2, 0x37f0 ;  /* 0x000037f000027802 */ /* 0x000fce0000000f00 */
[----:B------:R-:W-:Y:S05]  /*37e0*/  CALL.REL.NOINC `($__internal_0_$__cuda_sm10x_tcgen05_guardrail_trap_col_being_dealloced_not_returned_by_alloc) ;  /* 0x0000000000447944 */ /* 0x000fea0003c00000 */
[----:B------:R-:W-:Y:S05]  /*37f0*/  BRA `(.L_x_20) ;  /* 0x0000000000087947 */ /* 0x000fea0003800000 */
.L_x_21:
[----:B------:R-:W-:-:S07]  /*3800*/  MOV R2, 0x3820 ;  /* 0x0000382000027802 */ /* 0x000fce0000000f00 */
[----:B------:R-:W-:Y:S05]  /*3810*/  CALL.REL.NOINC `($__internal_2_$__cuda_sm10x_tcgen05_guardrail_trap_unallocated_columns_being_dealloced) ;  /* 0x0000000000507944 */ /* 0x000fea0003c00000 */
.L_x_20:
[----:B------:R-:W-:Y:S01]  /*3820*/  NOP ;  /* 0x0000000000007918 */ /* 0x000fe20000000000 */
[----:B---3--:R-:W-:Y:S05]  /*3830*/  EXIT ;  /* 0x000000000000794d */ /* 0x008fea0003800000 */
.L_x_8:
[----:B------:R-:W1:Y:S02]  /*3840*/  SYNCS.PHASECHK.TRANS64.TRYWAIT P3, [UR10+0x1200], RZ ;  /* 0x001200ffff0075a7 */ /* 0x000e64000806110a */
[----:B-1----:R-:W-:Y:S05]  /*3850*/  @!P3 BRA `(.L_x_8) ;  /* 0xfffffffc00f8b947 */ /* 0x002fea000383ffff */
[----:B------:R-:W-:Y:S05]  /*3860*/  BRA `(.L_x_7) ;  /* 0xffffffd8005c7947 */ /* 0x000fea000383ffff */
.L_x_14:
[----:B------:R-:W2:Y:S02]  /*3870*/  SYNCS.PHASECHK.TRANS64.TRYWAIT P2, [UR10+0x1610], RZ ;  /* 0x001610ffff0075a7 */ /* 0x000ea4000804110a */
[----:B--2---:R-:W-:Y:S05]  /*3880*/  @!P2 BRA `(.L_x_14) ;  /* 0xfffffffc00f8a947 */ /* 0x004fea000383ffff */
[----:B------:R-:W-:Y:S05]  /*3890*/  BRA `(.L_x_23) ;  /* 0xffffffe400847947 */ /* 0x000fea000383ffff */
.L_x_15:
[----:B------:R-:W2:Y:S02]  /*38a0*/  SYNCS.PHASECHK.TRANS64.TRYWAIT P2, [UR12], R24 ;  /* 0x00000018ff0075a7 */ /* 0x000ea4000804110c */
[----:B--2---:R-:W-:Y:S05]  /*38b0*/  @!P2 BRA `(.L_x_15) ;  /* 0xfffffffc00f8a947 */ /* 0x004fea000383ffff */
[----:B------:R-:W-:Y:S05]  /*38c0*/  BRA `(.L_x_24) ;  /* 0xffffffe400987947 */ /* 0x000fea000383ffff */
.L_x_19:
[----:B------:R-:W0:Y:S02]  /*38d0*/  SYNCS.PHASECHK.TRANS64.TRYWAIT P3, [UR12], R6 ;  /* 0x00000006ff0075a7 */ /* 0x000e24000806110c */
[----:B0-----:R-:W-:Y:S05]  /*38e0*/  @!P3 BRA `(.L_x_19) ;  /* 0xfffffffc00f8b947 */ /* 0x001fea000383ffff */
[----:B------:R-:W-:Y:S05]  /*38f0*/  BRA `(.L_x_18) ;  /* 0xfffffff000687947 */ /* 0x000fea000383ffff */
        .weak           $__internal_0_$__cuda_sm10x_tcgen05_guardrail_trap_col_being_dealloced_not_returned_by_alloc
        .type           $__internal_0_$__cuda_sm10x_tcgen05_guardrail_trap_col_being_dealloced_not_returned_by_alloc,@function
        .size           $__internal_0_$__cuda_sm10x_tcgen05_guardrail_trap_col_being_dealloced_not_returned_by_alloc,($__internal_1_$__cuda_sm10x_tcgen05_guardrail_trap_phase_invalid_during_alloc - $__internal_0_$__cuda_sm10x_tcgen05_guardrail_trap_col_being_dealloced_not_returned_by_alloc)
$__internal_0_$__cuda_sm10x_tcgen05_guardrail_trap_col_being_dealloced_not_returned_by_alloc:
[----:B------:R-:W-:Y:S05]  /*3900*/  BPT.TRAP 0x1 ;  /* 0x000000040000795c */ /* 0x000fea0000300000 */
[----:B------:R-:W-:-:S04]  /*3910*/  MOV R3, 0x0 ;  /* 0x0000000000037802 */ /* 0x000fc80000000f00 */
[----:B------:R-:W-:Y:S05]  /*3920*/  RET.REL.NODEC R2 `(attn_fwd) ;  /* 0xffffffc402b47950 */ /* 0x000fea0003c3ffff */
        .weak           $__internal_1_$__cuda_sm10x_tcgen05_guardrail_trap_phase_invalid_during_alloc
        .type           $__internal_1_$__cuda_sm10x_tcgen05_guardrail_trap_phase_invalid_during_alloc,@function
        .size           $__internal_1_$__cuda_sm10x_tcgen05_guardrail_trap_phase_invalid_during_alloc,($__internal_2_$__cuda_sm10x_tcgen05_guardrail_trap_unallocated_columns_being_dealloced - $__internal_1_$__cuda_sm10x_tcgen05_guardrail_trap_phase_invalid_during_alloc)
$__internal_1_$__cuda_sm10x_tcgen05_guardrail_trap_phase_invalid_during_alloc:
[----:B------:R-:W-:Y:S05]  /*3930*/  BPT.TRAP 0x1 ;  /* 0x000000040000795c */ /* 0x000fea0000300000 */
[----:B------:R-:W-:-:S04]  /*3940*/  HFMA2 R3, -RZ, RZ, 0, 0 ;  /* 0x00000000ff037431 */ /* 0x000fc800000001ff */
[----:B------:R-:W-:Y:S05]  /*3950*/  RET.REL.NODEC R2 `(attn_fwd) ;  /* 0xffffffc402a87950 */ /* 0x000fea0003c3ffff */
        .weak           $__internal_2_$__cuda_sm10x_tcgen05_guardrail_trap_unallocated_columns_being_dealloced
        .type           $__internal_2_$__cuda_sm10x_tcgen05_guardrail_trap_unallocated_columns_being_dealloced,@function
        .size           $__internal_2_$__cuda_sm10x_tcgen05_guardrail_trap_unallocated_columns_being_dealloced,(.L_x_28 - $__internal_2_$__cuda_sm10x_tcgen05_guardrail_trap_unallocated_columns_being_dealloced)
$__internal_2_$__cuda_sm10x_tcgen05_guardrail_trap_unallocated_columns_being_dealloced:
[----:B------:R-:W-:Y:S05]  /*3960*/  BPT.TRAP 0x1 ;  /* 0x000000040000795c */ /* 0x000fea0000300000 */
[----:B------:R-:W-:-:S04]  /*3970*/  MOV R3, 0x0 ;  /* 0x0000000000037802 */ /* 0x000fc80000000f00 */
[----:B------:R-:W-:Y:S05]  /*3980*/  RET.REL.NODEC R2 `(attn_fwd) ;  /* 0xffffffc4029c7950 */ /* 0x000fea0003c3ffff */
.L_x_25:
[----:B------:R-:W-:-:S00]  /*3990*/  BRA `(.L_x_25) ;  /* 0xfffffffc00fc7947 */ /* 0x000fc0000383ffff */
[----:B------:R-:W-:-:S00]  /*39a0*/  NOP ;  /* 0x0000000000007918 */ /* 0x000fc00000000000 */
        /* <DEDUP_REMOVED lines=13> */
.L_x_28:


//--------------------- .nv.global.init           --------------------------
	.section	.nv.global.init,"aw",@progbits
.nv.global.init:
	.type		_$_str,@object
	.size		_$_str,(.L_3 - _$_str)
_$_str:
        /*0000*/ 	.byte	0x5f, 0x5f, 0x43, 0x55, 0x44, 0x41, 0x5f, 0x46, 0x54, 0x5a, 0x00
.L_3:


//--------------------- .nv.shared.attn_fwd       --------------------------
	.section	.nv.shared.attn_fwd,"aw",@nobits
	.sectionflags	@""
	.align	16
	.zero		1024


//--------------------- .nv.shared.reserved.0     --------------------------
	.section	.nv.shared.reserved.0,"aw",@nobits
	.align	8
	.weak		__nv_reservedSMEM_offset_0_alias
	.size		__nv_reservedSMEM_offset_0_alias, 0, 64
	.other		__nv_reservedSMEM_offset_0_alias,@"STO_CUDA_RESERVED_SHARED STV_DEFAULT"
__nv_reservedSMEM_offset_0_alias:
	.zero		0
.nv.shared.reserved.0:
	.zero		64
	.weak		__nv_reservedSMEM_allocation_phase
	.type		__nv_reservedSMEM_allocation_phase,@object
	.size		__nv_reservedSMEM_allocation_phase,(.L_0 - __nv_reservedSMEM_allocation_phase)
__nv_reservedSMEM_allocation_phase:
	.zero		1
.L_0:
	.zero		7
	.weak		__nv_reservedSMEM_devtool_atexit_pc
	.type		__nv_reservedSMEM_devtool_atexit_pc,@object
	.size		__nv_reservedSMEM_devtool_atexit_pc,(__nv_reservedSMEM_allocation_mask - __nv_reservedSMEM_devtool_atexit_pc)
__nv_reservedSMEM_devtool_atexit_pc:
	.zero		8
	.weak		__nv_reservedSMEM_allocation_mask
	.type		__nv_reservedSMEM_allocation_mask,@object
	.size		__nv_reservedSMEM_allocation_mask,(.L_2 - __nv_reservedSMEM_allocation_mask)
__nv_reservedSMEM_allocation_mask:
	.zero		4
.L_2:


//--------------------- .nv.constant0.attn_fwd    --------------------------
	.section	.nv.constant0.attn_fwd,"a",@progbits
	.sectionflags	@""
	.align	4
.nv.constant0.attn_fwd:
	.zero		1032


//--------------------- SYMBOLS --------------------------

	.type		.nv.reservedSmem.offset0,@object
	.size		.nv.reservedSmem.offset0,0x4
	.type		.nv.reservedSmem.cap,@object
	.size		.nv.reservedSmem.cap,0x4
